//
// Generated by NVIDIA NVVM Compiler
//
// Compiler Build ID: CL-36424714
// Cuda compilation tools, release 13.0, V13.0.88
// Based on NVVM 20.0.0
//

.version 9.0
.target sm_100
.address_size 64

	// .globl	multiplyBy2
.extern .func  (.param .b32 func_retval0) vprintf
(
	.param .b64 vprintf_param_0,
	.param .b64 vprintf_param_1
)
;
.extern .func __assertfail
(
	.param .b64 __assertfail_param_0,
	.param .b64 __assertfail_param_1,
	.param .b32 __assertfail_param_2,
	.param .b64 __assertfail_param_3,
	.param .b64 __assertfail_param_4
)
;
.global .align 1 .b8 __unnamed_1[44] = {118, 111, 105, 100, 32, 115, 117, 109, 40, 105, 110, 116, 32, 42, 44, 32, 105, 110, 116, 32, 42, 44, 32, 105, 110, 116, 32, 42, 44, 32, 105, 110, 116, 32, 42, 44, 32, 105, 110, 116, 32, 42, 41};
.global .align 1 .b8 $str[31] = {106, 117, 109, 112, 32, 61, 61, 32, 98, 108, 111, 99, 107, 68, 105, 109, 46, 120, 32, 42, 32, 103, 114, 105, 100, 68, 105, 109, 46, 120};
.global .align 1 .b8 $str$1[27] = {47, 116, 109, 112, 47, 115, 97, 115, 115, 95, 99, 117, 95, 111, 100, 108, 52, 52, 110, 99, 112, 47, 107, 46, 99, 117};
.global .align 1 .b8 $str$2[34] = {67, 85, 68, 65, 32, 75, 69, 82, 78, 69, 76, 32, 65, 68, 68, 32, 37, 108, 100, 32, 43, 32, 37, 108, 100, 32, 61, 32, 37, 108, 100, 32, 10};
.global .align 1 .b8 $str$3[34] = {67, 85, 68, 65, 32, 75, 69, 82, 78, 69, 76, 32, 77, 85, 76, 32, 37, 108, 100, 32, 42, 32, 37, 108, 100, 32, 61, 32, 37, 108, 100, 32, 10};
.global .align 1 .b8 $str$4[47] = {73, 110, 32, 65, 114, 114, 97, 121, 84, 101, 115, 116, 32, 110, 61, 37, 100, 32, 102, 97, 99, 116, 111, 114, 61, 37, 112, 32, 97, 114, 114, 61, 37, 112, 32, 114, 101, 115, 117, 108, 116, 61, 37, 112, 32, 10};
.global .align 1 .b8 $str$5[51] = {65, 114, 114, 97, 121, 84, 101, 115, 116, 32, 32, 91, 37, 108, 100, 93, 32, 42, 32, 91, 37, 108, 100, 32, 37, 108, 100, 32, 37, 108, 100, 93, 32, 61, 32, 91, 37, 108, 100, 32, 37, 108, 100, 32, 37, 108, 100, 93, 32, 10};

.visible .entry multiplyBy2(
	.param .u64 .ptr .align 1 multiplyBy2_param_0,
	.param .u64 .ptr .align 1 multiplyBy2_param_1,
	.param .u64 .ptr .align 1 multiplyBy2_param_2
)
{
	.reg .pred 	%p<2>;
	.reg .b32 	%r<8>;
	.reg .b64 	%rd<10>;

	ld.param.u64 	%rd3, [multiplyBy2_param_0];
	ld.param.u64 	%rd1, [multiplyBy2_param_1];
	ld.param.u64 	%rd2, [multiplyBy2_param_2];
	cvta.to.global.u64 	%rd4, %rd3;
	mov.u32 	%r2, %tid.x;
	mov.u32 	%r3, %ctaid.x;
	mov.u32 	%r4, %ntid.x;
	mad.lo.s32 	%r1, %r3, %r4, %r2;
	ld.global.u32 	%r5, [%rd4];
	setp.ge.s32 	%p1, %r1, %r5;
	@%p1 bra 	$L__BB0_2;
	cvta.to.global.u64 	%rd5, %rd1;
	cvta.to.global.u64 	%rd6, %rd2;
	mul.wide.s32 	%rd7, %r1, 4;
	add.s64 	%rd8, %rd5, %rd7;
	ld.global.u32 	%r6, [%rd8];
	shl.b32 	%r7, %r6, 1;
	add.s64 	%rd9, %rd6, %rd7;
	st.global.u32 	[%rd9], %r7;
$L__BB0_2:
	ret;

}
	// .globl	sum
.visible .entry sum(
	.param .u64 .ptr .align 1 sum_param_0,
	.param .u64 .ptr .align 1 sum_param_1,
	.param .u64 .ptr .align 1 sum_param_2,
	.param .u64 .ptr .align 1 sum_param_3,
	.param .u64 .ptr .align 1 sum_param_4
)
{
	.reg .pred 	%p<23>;
	.reg .b32 	%r<187>;
	.reg .b64 	%rd<97>;

	ld.param.u64 	%rd49, [sum_param_0];
	ld.param.u64 	%rd50, [sum_param_1];
	ld.param.u64 	%rd48, [sum_param_2];
	ld.param.u64 	%rd51, [sum_param_3];
	cvta.to.global.u64 	%rd1, %rd50;
	cvta.to.global.u64 	%rd2, %rd49;
	cvta.to.global.u64 	%rd52, %rd51;
	mov.u32 	%r32, %tid.x;
	cvt.u64.u32 	%rd3, %r32;
	mov.u32 	%r33, %ctaid.x;
	mov.u32 	%r1, %ntid.x;
	mul.wide.u32 	%rd4, %r33, %r1;
	add.s64 	%rd5, %rd4, %rd3;
	ld.global.u32 	%r34, [%rd52];
	setp.ne.s32 	%p1, %r34, 0;
	@%p1 bra 	$L__BB1_18;
	ld.global.u32 	%r168, [%rd2];
	cvt.s64.s32 	%rd60, %r168;
	setp.ge.s64 	%p12, %rd5, %rd60;
	@%p12 bra 	$L__BB1_33;
	mov.u32 	%r106, %nctaid.x;
	mul.lo.s32 	%r107, %r1, %r106;
	setp.eq.s32 	%p13, %r107, 16384;
	@%p13 bra 	$L__BB1_4;
	mov.u64 	%rd61, $str;
	cvta.global.u64 	%rd62, %rd61;
	mov.u64 	%rd63, $str$1;
	cvta.global.u64 	%rd64, %rd63;
	mov.u64 	%rd65, __unnamed_1;
	cvta.global.u64 	%rd66, %rd65;
	{ // callseq 0, 0
	.param .b64 param0;
	st.param.b64 	[param0], %rd62;
	.param .b64 param1;
	st.param.b64 	[param1], %rd64;
	.param .b32 param2;
	st.param.b32 	[param2], 21;
	.param .b64 param3;
	st.param.b64 	[param3], %rd66;
	.param .b64 param4;
	st.param.b64 	[param4], 1;
	call.uni 
	__assertfail, 
	(
	param0, 
	param1, 
	param2, 
	param3, 
	param4
	);
	} // callseq 0
	ld.global.u32 	%r168, [%rd2];
$L__BB1_4:
	cvt.s64.s32 	%rd6, %r168;
	setp.ge.s64 	%p14, %rd5, %rd6;
	mov.b32 	%r177, 0;
	@%p14 bra 	$L__BB1_17;
	add.s64 	%rd67, %rd5, 16384;
	max.u64 	%rd68, %rd67, %rd6;
	not.b64 	%rd69, %rd4;
	add.s64 	%rd70, %rd68, %rd69;
	sub.s64 	%rd71, %rd70, %rd3;
	shr.u64 	%rd72, %rd71, 14;
	add.s64 	%rd7, %rd72, 1;
	and.b64  	%rd8, %rd7, 15;
	setp.lt.u64 	%p15, %rd71, 245760;
	mov.b32 	%r177, 0;
	mov.u64 	%rd85, %rd5;
	@%p15 bra 	$L__BB1_8;
	and.b64  	%rd83, %rd7, 2251799813685232;
	shl.b64 	%rd73, %rd5, 2;
	add.s64 	%rd74, %rd73, %rd1;
	add.s64 	%rd82, %rd74, 524288;
	mov.b32 	%r177, 0;
	mov.u64 	%rd85, %rd5;
$L__BB1_7:
	.pragma "nounroll";
	ld.global.u32 	%r112, [%rd82+-524288];
	add.s32 	%r113, %r112, %r177;
	ld.global.u32 	%r114, [%rd82+-458752];
	add.s32 	%r115, %r114, %r113;
	ld.global.u32 	%r116, [%rd82+-393216];
	add.s32 	%r117, %r116, %r115;
	ld.global.u32 	%r118, [%rd82+-327680];
	add.s32 	%r119, %r118, %r117;
	ld.global.u32 	%r120, [%rd82+-262144];
	add.s32 	%r121, %r120, %r119;
	ld.global.u32 	%r122, [%rd82+-196608];
	add.s32 	%r123, %r122, %r121;
	ld.global.u32 	%r124, [%rd82+-131072];
	add.s32 	%r125, %r124, %r123;
	ld.global.u32 	%r126, [%rd82+-65536];
	add.s32 	%r127, %r126, %r125;
	ld.global.u32 	%r128, [%rd82];
	add.s32 	%r129, %r128, %r127;
	ld.global.u32 	%r130, [%rd82+65536];
	add.s32 	%r131, %r130, %r129;
	ld.global.u32 	%r132, [%rd82+131072];
	add.s32 	%r133, %r132, %r131;
	ld.global.u32 	%r134, [%rd82+196608];
	add.s32 	%r135, %r134, %r133;
	ld.global.u32 	%r136, [%rd82+262144];
	add.s32 	%r137, %r136, %r135;
	ld.global.u32 	%r138, [%rd82+327680];
	add.s32 	%r139, %r138, %r137;
	ld.global.u32 	%r140, [%rd82+393216];
	add.s32 	%r141, %r140, %r139;
	ld.global.u32 	%r142, [%rd82+458752];
	add.s32 	%r177, %r142, %r141;
	add.s64 	%rd85, %rd85, 262144;
	add.s64 	%rd83, %rd83, -16;
	add.s64 	%rd82, %rd82, 1048576;
	setp.ne.s64 	%p16, %rd83, 0;
	@%p16 bra 	$L__BB1_7;
$L__BB1_8:
	setp.eq.s64 	%p17, %rd8, 0;
	@%p17 bra 	$L__BB1_17;
	and.b64  	%rd18, %rd7, 7;
	setp.lt.u64 	%p18, %rd8, 8;
	@%p18 bra 	$L__BB1_11;
	shl.b64 	%rd75, %rd85, 2;
	add.s64 	%rd76, %rd1, %rd75;
	ld.global.u32 	%r144, [%rd76];
	add.s32 	%r145, %r144, %r177;
	ld.global.u32 	%r146, [%rd76+65536];
	add.s32 	%r147, %r146, %r145;
	ld.global.u32 	%r148, [%rd76+131072];
	add.s32 	%r149, %r148, %r147;
	ld.global.u32 	%r150, [%rd76+196608];
	add.s32 	%r151, %r150, %r149;
	ld.global.u32 	%r152, [%rd76+262144];
	add.s32 	%r153, %r152, %r151;
	ld.global.u32 	%r154, [%rd76+327680];
	add.s32 	%r155, %r154, %r153;
	ld.global.u32 	%r156, [%rd76+393216];
	add.s32 	%r157, %r156, %r155;
	ld.global.u32 	%r158, [%rd76+458752];
	add.s32 	%r177, %r158, %r157;
	add.s64 	%rd85, %rd85, 131072;
$L__BB1_11:
	setp.eq.s64 	%p19, %rd18, 0;
	@%p19 bra 	$L__BB1_17;
	and.b64  	%rd21, %rd7, 3;
	setp.lt.u64 	%p20, %rd18, 4;
	@%p20 bra 	$L__BB1_14;
	shl.b64 	%rd77, %rd85, 2;
	add.s64 	%rd78, %rd1, %rd77;
	ld.global.u32 	%r160, [%rd78];
	add.s32 	%r161, %r160, %r177;
	ld.global.u32 	%r162, [%rd78+65536];
	add.s32 	%r163, %r162, %r161;
	ld.global.u32 	%r164, [%rd78+131072];
	add.s32 	%r165, %r164, %r163;
	ld.global.u32 	%r166, [%rd78+196608];
	add.s32 	%r177, %r166, %r165;
	add.s64 	%rd85, %rd85, 65536;
$L__BB1_14:
	setp.eq.s64 	%p21, %rd21, 0;
	@%p21 bra 	$L__BB1_17;
	shl.b64 	%rd79, %rd85, 2;
	add.s64 	%rd89, %rd1, %rd79;
	neg.s64 	%rd88, %rd21;
$L__BB1_16:
	.pragma "nounroll";
	ld.global.u32 	%r167, [%rd89];
	add.s32 	%r177, %r167, %r177;
	add.s64 	%rd89, %rd89, 65536;
	add.s64 	%rd88, %rd88, 1;
	setp.ne.s64 	%p22, %rd88, 0;
	@%p22 bra 	$L__BB1_16;
$L__BB1_17:
	shl.b64 	%rd80, %rd5, 2;
	add.s64 	%rd81, %rd1, %rd80;
	st.global.u32 	[%rd81], %r177;
	bra.uni 	$L__BB1_33;
$L__BB1_18:
	setp.ne.s64 	%p2, %rd5, 0;
	@%p2 bra 	$L__BB1_33;
	ld.global.u32 	%r18, [%rd2];
	min.s32 	%r36, %r18, 16384;
	cvt.s64.s32 	%rd30, %r36;
	setp.lt.s32 	%p3, %r18, 1;
	mov.b32 	%r186, 0;
	@%p3 bra 	$L__BB1_32;
	setp.lt.s32 	%p4, %r18, 16;
	mov.b32 	%r186, 0;
	mov.b64 	%rd93, 0;
	@%p4 bra 	$L__BB1_23;
	and.b64  	%rd93, %rd30, 32752;
	add.s64 	%rd90, %rd1, 32;
	mov.b32 	%r186, 0;
	mov.u64 	%rd91, %rd93;
$L__BB1_22:
	.pragma "nounroll";
	ld.global.u32 	%r40, [%rd90+-32];
	add.s32 	%r41, %r40, %r186;
	ld.global.u32 	%r42, [%rd90+-28];
	add.s32 	%r43, %r42, %r41;
	ld.global.u32 	%r44, [%rd90+-24];
	add.s32 	%r45, %r44, %r43;
	ld.global.u32 	%r46, [%rd90+-20];
	add.s32 	%r47, %r46, %r45;
	ld.global.u32 	%r48, [%rd90+-16];
	add.s32 	%r49, %r48, %r47;
	ld.global.u32 	%r50, [%rd90+-12];
	add.s32 	%r51, %r50, %r49;
	ld.global.u32 	%r52, [%rd90+-8];
	add.s32 	%r53, %r52, %r51;
	ld.global.u32 	%r54, [%rd90+-4];
	add.s32 	%r55, %r54, %r53;
	ld.global.u32 	%r56, [%rd90];
	add.s32 	%r57, %r56, %r55;
	ld.global.u32 	%r58, [%rd90+4];
	add.s32 	%r59, %r58, %r57;
	ld.global.u32 	%r60, [%rd90+8];
	add.s32 	%r61, %r60, %r59;
	ld.global.u32 	%r62, [%rd90+12];
	add.s32 	%r63, %r62, %r61;
	ld.global.u32 	%r64, [%rd90+16];
	add.s32 	%r65, %r64, %r63;
	ld.global.u32 	%r66, [%rd90+20];
	add.s32 	%r67, %r66, %r65;
	ld.global.u32 	%r68, [%rd90+24];
	add.s32 	%r69, %r68, %r67;
	ld.global.u32 	%r70, [%rd90+28];
	add.s32 	%r186, %r70, %r69;
	add.s64 	%rd91, %rd91, -16;
	add.s64 	%rd90, %rd90, 64;
	setp.ne.s64 	%p5, %rd91, 0;
	@%p5 bra 	$L__BB1_22;
$L__BB1_23:
	cvt.u32.u64 	%r71, %rd30;
	and.b32  	%r72, %r71, 15;
	setp.eq.s32 	%p6, %r72, 0;
	@%p6 bra 	$L__BB1_32;
	and.b32  	%r75, %r71, 8;
	setp.eq.s32 	%p7, %r75, 0;
	@%p7 bra 	$L__BB1_26;
	shl.b64 	%rd54, %rd93, 2;
	add.s64 	%rd55, %rd1, %rd54;
	ld.global.u32 	%r76, [%rd55];
	add.s32 	%r77, %r76, %r186;
	ld.global.u32 	%r78, [%rd55+4];
	add.s32 	%r79, %r78, %r77;
	ld.global.u32 	%r80, [%rd55+8];
	add.s32 	%r81, %r80, %r79;
	ld.global.u32 	%r82, [%rd55+12];
	add.s32 	%r83, %r82, %r81;
	ld.global.u32 	%r84, [%rd55+16];
	add.s32 	%r85, %r84, %r83;
	ld.global.u32 	%r86, [%rd55+20];
	add.s32 	%r87, %r86, %r85;
	ld.global.u32 	%r88, [%rd55+24];
	add.s32 	%r89, %r88, %r87;
	ld.global.u32 	%r90, [%rd55+28];
	add.s32 	%r186, %r90, %r89;
	add.s64 	%rd93, %rd93, 8;
$L__BB1_26:
	and.b32  	%r92, %r71, 7;
	setp.eq.s32 	%p8, %r92, 0;
	@%p8 bra 	$L__BB1_32;
	and.b32  	%r95, %r71, 4;
	setp.eq.s32 	%p9, %r95, 0;
	@%p9 bra 	$L__BB1_29;
	shl.b64 	%rd56, %rd93, 2;
	add.s64 	%rd57, %rd1, %rd56;
	ld.global.u32 	%r96, [%rd57];
	add.s32 	%r97, %r96, %r186;
	ld.global.u32 	%r98, [%rd57+4];
	add.s32 	%r99, %r98, %r97;
	ld.global.u32 	%r100, [%rd57+8];
	add.s32 	%r101, %r100, %r99;
	ld.global.u32 	%r102, [%rd57+12];
	add.s32 	%r186, %r102, %r101;
	add.s64 	%rd93, %rd93, 4;
$L__BB1_29:
	and.b32  	%r104, %r71, 3;
	setp.eq.s32 	%p10, %r104, 0;
	@%p10 bra 	$L__BB1_32;
	shl.b64 	%rd58, %rd93, 2;
	add.s64 	%rd96, %rd1, %rd58;
	and.b64  	%rd95, %rd30, 3;
$L__BB1_31:
	.pragma "nounroll";
	ld.global.u32 	%r105, [%rd96];
	add.s32 	%r186, %r105, %r186;
	add.s64 	%rd96, %rd96, 4;
	add.s64 	%rd95, %rd95, -1;
	setp.ne.s64 	%p11, %rd95, 0;
	@%p11 bra 	$L__BB1_31;
$L__BB1_32:
	cvta.to.global.u64 	%rd59, %rd48;
	st.global.u32 	[%rd59], %r186;
$L__BB1_33:
	ret;

}
	// .globl	sum1
.visible .entry sum1(
	.param .u64 .ptr .align 1 sum1_param_0,
	.param .u64 .ptr .align 1 sum1_param_1,
	.param .u64 .ptr .align 1 sum1_param_2
)
{
	.reg .pred 	%p<11>;
	.reg .b32 	%r<87>;
	.reg .b64 	%rd<43>;

	ld.param.u64 	%rd22, [sum1_param_0];
	ld.param.u64 	%rd24, [sum1_param_1];
	ld.param.u64 	%rd23, [sum1_param_2];
	cvta.to.global.u64 	%rd1, %rd24;
	mov.u32 	%r14, %tid.x;
	cvt.u64.u32 	%rd25, %r14;
	mov.u32 	%r15, %ctaid.x;
	mov.u32 	%r16, %ntid.x;
	mul.wide.u32 	%rd26, %r15, %r16;
	or.b64  	%rd27, %rd26, %rd25;
	setp.ne.s64 	%p1, %rd27, 0;
	@%p1 bra 	$L__BB2_15;
	cvta.to.global.u64 	%rd28, %rd22;
	ld.global.s32 	%rd2, [%rd28];
	setp.lt.s64 	%p2, %rd2, 1;
	mov.b32 	%r86, 0;
	@%p2 bra 	$L__BB2_14;
	cvt.u32.u64 	%r20, %rd2;
	and.b64  	%rd3, %rd2, 15;
	setp.lt.u32 	%p3, %r20, 16;
	mov.b32 	%r86, 0;
	mov.b64 	%rd39, 0;
	@%p3 bra 	$L__BB2_5;
	and.b64  	%rd39, %rd2, 2147483632;
	add.s64 	%rd36, %rd1, 32;
	mov.b32 	%r86, 0;
	mov.u64 	%rd37, %rd39;
$L__BB2_4:
	.pragma "nounroll";
	ld.global.u32 	%r22, [%rd36+-32];
	add.s32 	%r23, %r22, %r86;
	ld.global.u32 	%r24, [%rd36+-28];
	add.s32 	%r25, %r24, %r23;
	ld.global.u32 	%r26, [%rd36+-24];
	add.s32 	%r27, %r26, %r25;
	ld.global.u32 	%r28, [%rd36+-20];
	add.s32 	%r29, %r28, %r27;
	ld.global.u32 	%r30, [%rd36+-16];
	add.s32 	%r31, %r30, %r29;
	ld.global.u32 	%r32, [%rd36+-12];
	add.s32 	%r33, %r32, %r31;
	ld.global.u32 	%r34, [%rd36+-8];
	add.s32 	%r35, %r34, %r33;
	ld.global.u32 	%r36, [%rd36+-4];
	add.s32 	%r37, %r36, %r35;
	ld.global.u32 	%r38, [%rd36];
	add.s32 	%r39, %r38, %r37;
	ld.global.u32 	%r40, [%rd36+4];
	add.s32 	%r41, %r40, %r39;
	ld.global.u32 	%r42, [%rd36+8];
	add.s32 	%r43, %r42, %r41;
	ld.global.u32 	%r44, [%rd36+12];
	add.s32 	%r45, %r44, %r43;
	ld.global.u32 	%r46, [%rd36+16];
	add.s32 	%r47, %r46, %r45;
	ld.global.u32 	%r48, [%rd36+20];
	add.s32 	%r49, %r48, %r47;
	ld.global.u32 	%r50, [%rd36+24];
	add.s32 	%r51, %r50, %r49;
	ld.global.u32 	%r52, [%rd36+28];
	add.s32 	%r86, %r52, %r51;
	add.s64 	%rd37, %rd37, -16;
	add.s64 	%rd36, %rd36, 64;
	setp.ne.s64 	%p4, %rd37, 0;
	@%p4 bra 	$L__BB2_4;
$L__BB2_5:
	setp.eq.s64 	%p5, %rd3, 0;
	@%p5 bra 	$L__BB2_14;
	and.b64  	%rd11, %rd2, 7;
	setp.lt.u64 	%p6, %rd3, 8;
	@%p6 bra 	$L__BB2_8;
	shl.b64 	%rd30, %rd39, 2;
	add.s64 	%rd31, %rd1, %rd30;
	ld.global.u32 	%r54, [%rd31];
	add.s32 	%r55, %r54, %r86;
	ld.global.u32 	%r56, [%rd31+4];
	add.s32 	%r57, %r56, %r55;
	ld.global.u32 	%r58, [%rd31+8];
	add.s32 	%r59, %r58, %r57;
	ld.global.u32 	%r60, [%rd31+12];
	add.s32 	%r61, %r60, %r59;
	ld.global.u32 	%r62, [%rd31+16];
	add.s32 	%r63, %r62, %r61;
	ld.global.u32 	%r64, [%rd31+20];
	add.s32 	%r65, %r64, %r63;
	ld.global.u32 	%r66, [%rd31+24];
	add.s32 	%r67, %r66, %r65;
	ld.global.u32 	%r68, [%rd31+28];
	add.s32 	%r86, %r68, %r67;
	add.s64 	%rd39, %rd39, 8;
$L__BB2_8:
	setp.eq.s64 	%p7, %rd11, 0;
	@%p7 bra 	$L__BB2_14;
	and.b64  	%rd41, %rd2, 3;
	setp.lt.u64 	%p8, %rd11, 4;
	@%p8 bra 	$L__BB2_11;
	shl.b64 	%rd32, %rd39, 2;
	add.s64 	%rd33, %rd1, %rd32;
	ld.global.u32 	%r70, [%rd33];
	add.s32 	%r71, %r70, %r86;
	ld.global.u32 	%r72, [%rd33+4];
	add.s32 	%r73, %r72, %r71;
	ld.global.u32 	%r74, [%rd33+8];
	add.s32 	%r75, %r74, %r73;
	ld.global.u32 	%r76, [%rd33+12];
	add.s32 	%r86, %r76, %r75;
	add.s64 	%rd39, %rd39, 4;
$L__BB2_11:
	setp.eq.s64 	%p9, %rd41, 0;
	@%p9 bra 	$L__BB2_14;
	shl.b64 	%rd34, %rd39, 2;
	add.s64 	%rd42, %rd1, %rd34;
$L__BB2_13:
	.pragma "nounroll";
	ld.global.u32 	%r77, [%rd42];
	add.s32 	%r86, %r77, %r86;
	add.s64 	%rd42, %rd42, 4;
	add.s64 	%rd41, %rd41, -1;
	setp.ne.s64 	%p10, %rd41, 0;
	@%p10 bra 	$L__BB2_13;
$L__BB2_14:
	cvta.to.global.u64 	%rd35, %rd23;
	st.global.u32 	[%rd35], %r86;
$L__BB2_15:
	ret;

}
	// .globl	add
.visible .entry add(
	.param .u32 add_param_0,
	.param .u64 .ptr .align 1 add_param_1,
	.param .u64 .ptr .align 1 add_param_2,
	.param .u64 .ptr .align 1 add_param_3
)
{
	.local .align 8 .b8 	__local_depot3[24];
	.reg .b64 	%SP;
	.reg .b64 	%SPL;
	.reg .pred 	%p<2>;
	.reg .b32 	%r<8>;
	.reg .b64 	%rd<20>;

	mov.u64 	%SPL, __local_depot3;
	cvta.local.u64 	%SP, %SPL;
	ld.param.u32 	%r2, [add_param_0];
	ld.param.u64 	%rd1, [add_param_1];
	ld.param.u64 	%rd2, [add_param_2];
	ld.param.u64 	%rd3, [add_param_3];
	mov.u32 	%r3, %ctaid.x;
	mov.u32 	%r4, %ntid.x;
	mov.u32 	%r5, %tid.x;
	mad.lo.s32 	%r1, %r3, %r4, %r5;
	setp.ge.s32 	%p1, %r1, %r2;
	@%p1 bra 	$L__BB3_2;
	add.u64 	%rd4, %SP, 0;
	add.u64 	%rd5, %SPL, 0;
	cvta.to.global.u64 	%rd6, %rd1;
	cvta.to.global.u64 	%rd7, %rd2;
	cvta.to.global.u64 	%rd8, %rd3;
	mul.wide.s32 	%rd9, %r1, 8;
	add.s64 	%rd10, %rd6, %rd9;
	ld.global.u64 	%rd11, [%rd10];
	add.s64 	%rd12, %rd7, %rd9;
	ld.global.u64 	%rd13, [%rd12];
	add.s64 	%rd14, %rd13, %rd11;
	add.s64 	%rd15, %rd8, %rd9;
	st.global.u64 	[%rd15], %rd14;
	ld.global.u64 	%rd16, [%rd10];
	ld.global.u64 	%rd17, [%rd12];
	st.local.u64 	[%rd5], %rd16;
	st.local.u64 	[%rd5+8], %rd17;
	st.local.u64 	[%rd5+16], %rd14;
	mov.u64 	%rd18, $str$2;
	cvta.global.u64 	%rd19, %rd18;
	{ // callseq 1, 0
	.param .b64 param0;
	st.param.b64 	[param0], %rd19;
	.param .b64 param1;
	st.param.b64 	[param1], %rd4;
	.param .b32 retval0;
	call.uni (retval0), 
	vprintf, 
	(
	param0, 
	param1
	);
	ld.param.b32 	%r6, [retval0];
	} // callseq 1
$L__BB3_2:
	ret;

}
	// .globl	mul
.visible .entry mul(
	.param .u32 mul_param_0,
	.param .u64 .ptr .align 1 mul_param_1,
	.param .u64 .ptr .align 1 mul_param_2,
	.param .u64 .ptr .align 1 mul_param_3
)
{
	.local .align 8 .b8 	__local_depot4[24];
	.reg .b64 	%SP;
	.reg .b64 	%SPL;
	.reg .pred 	%p<2>;
	.reg .b32 	%r<8>;
	.reg .b64 	%rd<20>;

	mov.u64 	%SPL, __local_depot4;
	cvta.local.u64 	%SP, %SPL;
	ld.param.u32 	%r2, [mul_param_0];
	ld.param.u64 	%rd1, [mul_param_1];
	ld.param.u64 	%rd2, [mul_param_2];
	ld.param.u64 	%rd3, [mul_param_3];
	mov.u32 	%r3, %ctaid.x;
	mov.u32 	%r4, %ntid.x;
	mov.u32 	%r5, %tid.x;
	mad.lo.s32 	%r1, %r3, %r4, %r5;
	setp.ge.s32 	%p1, %r1, %r2;
	@%p1 bra 	$L__BB4_2;
	add.u64 	%rd4, %SP, 0;
	add.u64 	%rd5, %SPL, 0;
	cvta.to.global.u64 	%rd6, %rd1;
	cvta.to.global.u64 	%rd7, %rd2;
	cvta.to.global.u64 	%rd8, %rd3;
	mul.wide.s32 	%rd9, %r1, 8;
	add.s64 	%rd10, %rd6, %rd9;
	ld.global.u64 	%rd11, [%rd10];
	add.s64 	%rd12, %rd7, %rd9;
	ld.global.u64 	%rd13, [%rd12];
	mul.lo.s64 	%rd14, %rd13, %rd11;
	add.s64 	%rd15, %rd8, %rd9;
	st.global.u64 	[%rd15], %rd14;
	ld.global.u64 	%rd16, [%rd10];
	ld.global.u64 	%rd17, [%rd12];
	st.local.u64 	[%rd5], %rd16;
	st.local.u64 	[%rd5+8], %rd17;
	st.local.u64 	[%rd5+16], %rd14;
	mov.u64 	%rd18, $str$3;
	cvta.global.u64 	%rd19, %rd18;
	{ // callseq 2, 0
	.param .b64 param0;
	st.param.b64 	[param0], %rd19;
	.param .b64 param1;
	st.param.b64 	[param1], %rd4;
	.param .b32 retval0;
	call.uni (retval0), 
	vprintf, 
	(
	param0, 
	param1
	);
	ld.param.b32 	%r6, [retval0];
	} // callseq 2
$L__BB4_2:
	ret;

}
	// .globl	arrayTest
.visible .entry arrayTest(
	.param .u32 arrayTest_param_0,
	.param .u64 .ptr .align 1 arrayTest_param_1,
	.param .u64 .ptr .align 1 arrayTest_param_2,
	.param .u64 .ptr .align 1 arrayTest_param_3
)
{
	.local .align 8 .b8 	__local_depot5[56];
	.reg .b64 	%SP;
	.reg .b64 	%SPL;
	.reg .pred 	%p<3>;
	.reg .b32 	%r<11>;
	.reg .b64 	%rd<33>;

	mov.u64 	%SPL, __local_depot5;
	cvta.local.u64 	%SP, %SPL;
	ld.param.u32 	%r2, [arrayTest_param_0];
	ld.param.u64 	%rd2, [arrayTest_param_1];
	ld.param.u64 	%rd3, [arrayTest_param_2];
	ld.param.u64 	%rd4, [arrayTest_param_3];
	add.u64 	%rd5, %SP, 0;
	add.u64 	%rd1, %SPL, 0;
	mov.u32 	%r3, %ctaid.x;
	mov.u32 	%r4, %ntid.x;
	mov.u32 	%r5, %tid.x;
	mad.lo.s32 	%r1, %r3, %r4, %r5;
	setp.ne.s32 	%p1, %r1, 0;
	@%p1 bra 	$L__BB5_2;
	st.local.u32 	[%rd1], %r2;
	st.local.u64 	[%rd1+8], %rd2;
	st.local.u64 	[%rd1+16], %rd3;
	st.local.u64 	[%rd1+24], %rd4;
	mov.u64 	%rd6, $str$4;
	cvta.global.u64 	%rd7, %rd6;
	{ // callseq 3, 0
	.param .b64 param0;
	st.param.b64 	[param0], %rd7;
	.param .b64 param1;
	st.param.b64 	[param1], %rd5;
	.param .b32 retval0;
	call.uni (retval0), 
	vprintf, 
	(
	param0, 
	param1
	);
	ld.param.b32 	%r6, [retval0];
	} // callseq 3
$L__BB5_2:
	setp.ge.s32 	%p2, %r1, %r2;
	@%p2 bra 	$L__BB5_4;
	mul.lo.s32 	%r8, %r1, 3;
	cvta.to.global.u64 	%rd9, %rd3;
	mul.wide.s32 	%rd10, %r8, 8;
	add.s64 	%rd11, %rd9, %rd10;
	ld.global.u64 	%rd12, [%rd11];
	cvta.to.global.u64 	%rd13, %rd2;
	mul.wide.s32 	%rd14, %r1, 8;
	add.s64 	%rd15, %rd13, %rd14;
	ld.global.u64 	%rd16, [%rd15];
	mul.lo.s64 	%rd17, %rd16, %rd12;
	cvta.to.global.u64 	%rd18, %rd4;
	add.s64 	%rd19, %rd18, %rd10;
	st.global.u64 	[%rd19], %rd17;
	ld.global.u64 	%rd20, [%rd11+8];
	ld.global.u64 	%rd21, [%rd15];
	mul.lo.s64 	%rd22, %rd21, %rd20;
	st.global.u64 	[%rd19+8], %rd22;
	ld.global.u64 	%rd23, [%rd11+16];
	ld.global.u64 	%rd24, [%rd15];
	mul.lo.s64 	%rd25, %rd24, %rd23;
	st.global.u64 	[%rd19+16], %rd25;
	ld.global.u64 	%rd26, [%rd15];
	ld.global.u64 	%rd27, [%rd11];
	ld.global.u64 	%rd28, [%rd11+8];
	ld.global.u64 	%rd29, [%rd11+16];
	st.local.u64 	[%rd1], %rd26;
	st.local.u64 	[%rd1+8], %rd27;
	st.local.u64 	[%rd1+16], %rd28;
	st.local.u64 	[%rd1+24], %rd29;
	st.local.u64 	[%rd1+32], %rd17;
	st.local.u64 	[%rd1+40], %rd22;
	st.local.u64 	[%rd1+48], %rd25;
	mov.u64 	%rd30, $str$5;
	cvta.global.u64 	%rd31, %rd30;
	{ // callseq 4, 0
	.param .b64 param0;
	st.param.b64 	[param0], %rd31;
	.param .b64 param1;
	st.param.b64 	[param1], %rd5;
	.param .b32 retval0;
	call.uni (retval0), 
	vprintf, 
	(
	param0, 
	param1
	);
	ld.param.b32 	%r9, [retval0];
	} // callseq 4
$L__BB5_4:
	ret;

}


// ===== COMPILED SASS (sm_100) =====

	.target	sm_100

	.elftype	@"ET_EXEC"


//--------------------- .note.nv.tkinfo           --------------------------
	.section	.note.nv.tkinfo,"",@"SHT_NOTE"
	.sectionflags	@"SHF_NOTE_NV_TKINFO"
	.tkinfo
        /*0018*/ 	.word	0x00000002
        /*0030*/ 	.string	""
        /*0030*/ 	.string	"ptxas"
        /*0030*/ 	.string	"Cuda compilation tools, release 13.0, V13.0.88"
        /*0030*/ 	.string	"Build cuda_13.0.r13.0/compiler.36424714_0"
        /*0030*/ 	.string	"-arch sm_100 -m 64 "



//--------------------- .note.nv.cuinfo           --------------------------
	.section	.note.nv.cuinfo,"",@"SHT_NOTE"
	.sectionflags	@"SHF_NOTE_NV_CUINFO"
        /*0018*/ 	.short	0x0002
        /*001a*/ 	.short	0x0064
        /*001c*/ 	.short	0x0082
	.zero		2


//--------------------- .nv.info                  --------------------------
	.section	.nv.info,"",@"SHT_CUDA_INFO"
	.align	4


	//----- nvinfo : EIATTR_REGCOUNT
	.align		4
        /*0000*/ 	.byte	0x04, 0x2f
        /*0002*/ 	.short	(.L_8 - .L_7)
	.align		4
.L_7:
        /*0004*/ 	.word	index@(multiplyBy2)
        /*0008*/ 	.word	0x0000000a


	//----- nvinfo : EIATTR_FRAME_SIZE
	.align		4
.L_8:
        /*000c*/ 	.byte	0x04, 0x11
        /*000e*/ 	.short	(.L_10 - .L_9)
	.align		4
.L_9:
        /*0010*/ 	.word	index@(multiplyBy2)
        /*0014*/ 	.word	0x00000000


	//----- nvinfo : EIATTR_REGCOUNT
	.align		4
.L_10:
        /*0018*/ 	.byte	0x04, 0x2f
        /*001a*/ 	.short	(.L_12 - .L_11)
	.align		4
.L_11:
        /*001c*/ 	.word	index@(sum)
        /*0020*/ 	.word	0x0000001c


	//----- nvinfo : EIATTR_FRAME_SIZE
	.align		4
.L_12:
        /*0024*/ 	.byte	0x04, 0x11
        /*0026*/ 	.short	(.L_14 - .L_13)
	.align		4
.L_13:
        /*0028*/ 	.word	index@(sum)
        /*002c*/ 	.word	0x00000000


	//----- nvinfo : EIATTR_REGCOUNT
	.align		4
.L_14:
        /*0030*/ 	.byte	0x04, 0x2f
        /*0032*/ 	.short	(.L_16 - .L_15)
	.align		4
.L_15:
        /*0034*/ 	.word	index@(sum1)
        /*0038*/ 	.word	0x0000001c


	//----- nvinfo : EIATTR_FRAME_SIZE
	.align		4
.L_16:
        /*003c*/ 	.byte	0x04, 0x11
        /*003e*/ 	.short	(.L_18 - .L_17)
	.align		4
.L_17:
        /*0040*/ 	.word	index@(sum1)
        /*0044*/ 	.word	0x00000000


	//----- nvinfo : EIATTR_REGCOUNT
	.align		4
.L_18:
        /*0048*/ 	.byte	0x04, 0x2f
        /*004a*/ 	.short	(.L_20 - .L_19)
	.align		4
.L_19:
        /*004c*/ 	.word	index@(add)
        /*0050*/ 	.word	0x00000018


	//----- nvinfo : EIATTR_FRAME_SIZE
	.align		4
.L_20:
        /*0054*/ 	.byte	0x04, 0x11
        /*0056*/ 	.short	(.L_22 - .L_21)
	.align		4
.L_21:
        /*0058*/ 	.word	index@(add)
        /*005c*/ 	.word	0x00000018


	//----- nvinfo : EIATTR_REGCOUNT
	.align		4
.L_22:
        /*0060*/ 	.byte	0x04, 0x2f
        /*0062*/ 	.short	(.L_24 - .L_23)
	.align		4
.L_23:
        /*0064*/ 	.word	index@(mul)
        /*0068*/ 	.word	0x00000018


	//----- nvinfo : EIATTR_FRAME_SIZE
	.align		4
.L_24:
        /*006c*/ 	.byte	0x04, 0x11
        /*006e*/ 	.short	(.L_26 - .L_25)
	.align		4
.L_25:
        /*0070*/ 	.word	index@(mul)
        /*0074*/ 	.word	0x00000018


	//----- nvinfo : EIATTR_REGCOUNT
	.align		4
.L_26:
        /*0078*/ 	.byte	0x04, 0x2f
        /*007a*/ 	.short	(.L_28 - .L_27)
	.align		4
.L_27:
        /*007c*/ 	.word	index@(arrayTest)
        /*0080*/ 	.word	0x0000001c


	//----- nvinfo : EIATTR_FRAME_SIZE
	.align		4
.L_28:
        /*0084*/ 	.byte	0x04, 0x11
        /*0086*/ 	.short	(.L_30 - .L_29)
	.align		4
.L_29:
        /*0088*/ 	.word	index@(arrayTest)
        /*008c*/ 	.word	0x00000038


	//----- nvinfo : EIATTR_MIN_STACK_SIZE
	.align		4
.L_30:
        /*0090*/ 	.byte	0x04, 0x12
        /*0092*/ 	.short	(.L_32 - .L_31)
	.align		4
.L_31:
        /*0094*/ 	.word	index@(arrayTest)
        /*0098*/ 	.word	0x00000038


	//----- nvinfo : EIATTR_MIN_STACK_SIZE
	.align		4
.L_32:
        /*009c*/ 	.byte	0x04, 0x12
        /*009e*/ 	.short	(.L_34 - .L_33)
	.align		4
.L_33:
        /*00a0*/ 	.word	index@(mul)
        /*00a4*/ 	.word	0x00000018


	//----- nvinfo : EIATTR_MIN_STACK_SIZE
	.align		4
.L_34:
        /*00a8*/ 	.byte	0x04, 0x12
        /*00aa*/ 	.short	(.L_36 - .L_35)
	.align		4
.L_35:
        /*00ac*/ 	.word	index@(add)
        /*00b0*/ 	.word	0x00000018


	//----- nvinfo : EIATTR_MIN_STACK_SIZE
	.align		4
.L_36:
        /*00b4*/ 	.byte	0x04, 0x12
        /*00b6*/ 	.short	(.L_38 - .L_37)
	.align		4
.L_37:
        /*00b8*/ 	.word	index@(sum1)
        /*00bc*/ 	.word	0x00000000


	//----- nvinfo : EIATTR_MIN_STACK_SIZE
	.align		4
.L_38:
        /*00c0*/ 	.byte	0x04, 0x12
        /*00c2*/ 	.short	(.L_40 - .L_39)
	.align		4
.L_39:
        /*00c4*/ 	.word	index@(sum)
        /*00c8*/ 	.word	0x00000000


	//----- nvinfo : EIATTR_MIN_STACK_SIZE
	.align		4
.L_40:
        /*00cc*/ 	.byte	0x04, 0x12
        /*00ce*/ 	.short	(.L_42 - .L_41)
	.align		4
.L_41:
        /*00d0*/ 	.word	index@(multiplyBy2)
        /*00d4*/ 	.word	0x00000000
.L_42:


//--------------------- .nv.compat                --------------------------
	.section	.nv.compat,"",@"SHT_CUDA_COMPAT_INFO"
	.align	4
        /*0000*/ 	.byte	0x02, 0x09, 0x00, 0x00, 0x02, 0x02, 0x01, 0x00, 0x02, 0x05, 0x05, 0x00, 0x03, 0x07, 0x01, 0x01
        /*0010*/ 	.byte	0x02, 0x03, 0x00, 0x00, 0x02, 0x06, 0x01, 0x00, 0x04, 0x0b, 0x08, 0x00, 0x09, 0x00, 0x00, 0x00
        /*0020*/ 	.byte	0x00, 0x00, 0x00, 0x00


//--------------------- .nv.info.arrayTest        --------------------------
	.section	.nv.info.arrayTest,"",@"SHT_CUDA_INFO"
	.sectionflags	@""
	.align	4


	//----- nvinfo : EIATTR_CUDA_API_VERSION
	.align		4
        /*0000*/ 	.byte	0x04, 0x37
        /*0002*/ 	.short	(.L_44 - .L_43)
.L_43:
        /*0004*/ 	.word	0x00000082


	//----- nvinfo : EIATTR_KPARAM_INFO
	.align		4
.L_44:
        /*0008*/ 	.byte	0x04, 0x17
        /*000a*/ 	.short	(.L_46 - .L_45)
.L_45:
        /*000c*/ 	.word	0x00000000
        /*0010*/ 	.short	0x0003
        /*0012*/ 	.short	0x0018
        /*0014*/ 	.byte	0x00, 0xf5, 0x21, 0x00


	//----- nvinfo : EIATTR_KPARAM_INFO
	.align		4
.L_46:
        /*0018*/ 	.byte	0x04, 0x17
        /*001a*/ 	.short	(.L_48 - .L_47)
.L_47:
        /*001c*/ 	.word	0x00000000
        /*0020*/ 	.short	0x0002
        /*0022*/ 	.short	0x0010
        /*0024*/ 	.byte	0x00, 0xf5, 0x21, 0x00


	//----- nvinfo : EIATTR_KPARAM_INFO
	.align		4
.L_48:
        /*0028*/ 	.byte	0x04, 0x17
        /*002a*/ 	.short	(.L_50 - .L_49)
.L_49:
        /*002c*/ 	.word	0x00000000
        /*0030*/ 	.short	0x0001
        /*0032*/ 	.short	0x0008
        /*0034*/ 	.byte	0x00, 0xf5, 0x21, 0x00


	//----- nvinfo : EIATTR_KPARAM_INFO
	.align		4
.L_50:
        /*0038*/ 	.byte	0x04, 0x17
        /*003a*/ 	.short	(.L_52 - .L_51)
.L_51:
        /*003c*/ 	.word	0x00000000
        /*0040*/ 	.short	0x0000
        /*0042*/ 	.short	0x0000
        /*0044*/ 	.byte	0x00, 0xf0, 0x11, 0x00


	//----- nvinfo : EIATTR_SPARSE_MMA_MASK
	.align		4
.L_52:
        /*0048*/ 	.byte	0x03, 0x50
        /*004a*/ 	.short	0x0000


	//----- nvinfo : EIATTR_MAXREG_COUNT
	.align		4
        /*004c*/ 	.byte	0x03, 0x1b
        /*004e*/ 	.short	0x00ff


	//----- nvinfo : EIATTR_EXTERNS
	.align		4
        /*0050*/ 	.byte	0x04, 0x0f
        /*0052*/ 	.short	(.L_54 - .L_53)


	//   ....[0]....
	.align		4
.L_53:
        /*0054*/ 	.word	index@(vprintf)


	//----- nvinfo : EIATTR_MERCURY_ISA_VERSION
	.align		4
.L_54:
        /*0058*/ 	.byte	0x03, 0x5f
        /*005a*/ 	.short	0x0101


	//----- nvinfo : EIATTR_VRC_CTA_INIT_COUNT
	.align		4
        /*005c*/ 	.byte	0x02, 0x4a
	.zero		1
	.zero		1


	//----- nvinfo : EIATTR_SYSCALL_OFFSETS
	.align		4
        /*0060*/ 	.byte	0x04, 0x46
        /*0062*/ 	.short	(.L_56 - .L_55)


	//   ....[0]....
.L_55:
        /*0064*/ 	.word	0x000001d0


	//   ....[1]....
        /*0068*/ 	.word	0x00000550


	//----- nvinfo : EIATTR_EXIT_INSTR_OFFSETS
	.align		4
.L_56:
        /*006c*/ 	.byte	0x04, 0x1c
        /*006e*/ 	.short	(.L_58 - .L_57)


	//   ....[0]....
.L_57:
        /*0070*/ 	.word	0x00000210


	//   ....[1]....
        /*0074*/ 	.word	0x00000560


	//----- nvinfo : EIATTR_CRS_STACK_SIZE
	.align		4
.L_58:
        /*0078*/ 	.byte	0x04, 0x1e
        /*007a*/ 	.short	(.L_60 - .L_59)
.L_59:
        /*007c*/ 	.word	0x00000000


	//----- nvinfo : EIATTR_CBANK_PARAM_SIZE
	.align		4
.L_60:
        /*0080*/ 	.byte	0x03, 0x19
        /*0082*/ 	.short	0x0020


	//----- nvinfo : EIATTR_PARAM_CBANK
	.align		4
        /*0084*/ 	.byte	0x04, 0x0a
        /*0086*/ 	.short	(.L_62 - .L_61)
	.align		4
.L_61:
        /*0088*/ 	.word	index@(.nv.constant0.arrayTest)
        /*008c*/ 	.short	0x0380
        /*008e*/ 	.short	0x0020


	//----- nvinfo : EIATTR_SW_WAR
	.align		4
.L_62:
        /*0090*/ 	.byte	0x04, 0x36
        /*0092*/ 	.short	(.L_64 - .L_63)
.L_63:
        /*0094*/ 	.word	0x00000008
.L_64:


//--------------------- .nv.info.mul              --------------------------
	.section	.nv.info.mul,"",@"SHT_CUDA_INFO"
	.sectionflags	@""
	.align	4


	//----- nvinfo : EIATTR_CUDA_API_VERSION
	.align		4
        /*0000*/ 	.byte	0x04, 0x37
        /*0002*/ 	.short	(.L_66 - .L_65)
.L_65:
        /*0004*/ 	.word	0x00000082


	//----- nvinfo : EIATTR_KPARAM_INFO
	.align		4
.L_66:
        /*0008*/ 	.byte	0x04, 0x17
        /*000a*/ 	.short	(.L_68 - .L_67)
.L_67:
        /*000c*/ 	.word	0x00000000
        /*0010*/ 	.short	0x0003
        /*0012*/ 	.short	0x0018
        /*0014*/ 	.byte	0x00, 0xf5, 0x21, 0x00


	//----- nvinfo : EIATTR_KPARAM_INFO
	.align		4
.L_68:
        /*0018*/ 	.byte	0x04, 0x17
        /*001a*/ 	.short	(.L_70 - .L_69)
.L_69:
        /*001c*/ 	.word	0x00000000
        /*0020*/ 	.short	0x0002
        /*0022*/ 	.short	0x0010
        /*0024*/ 	.byte	0x00, 0xf5, 0x21, 0x00


	//----- nvinfo : EIATTR_KPARAM_INFO
	.align		4
.L_70:
        /*0028*/ 	.byte	0x04, 0x17
        /*002a*/ 	.short	(.L_72 - .L_71)
.L_71:
        /*002c*/ 	.word	0x00000000
        /*0030*/ 	.short	0x0001
        /*0032*/ 	.short	0x0008
        /*0034*/ 	.byte	0x00, 0xf5, 0x21, 0x00


	//----- nvinfo : EIATTR_KPARAM_INFO
	.align		4
.L_72:
        /*0038*/ 	.byte	0x04, 0x17
        /*003a*/ 	.short	(.L_74 - .L_73)
.L_73:
        /*003c*/ 	.word	0x00000000
        /*0040*/ 	.short	0x0000
        /*0042*/ 	.short	0x0000
        /*0044*/ 	.byte	0x00, 0xf0, 0x11, 0x00


	//----- nvinfo : EIATTR_SPARSE_MMA_MASK
	.align		4
.L_74:
        /*0048*/ 	.byte	0x03, 0x50
        /*004a*/ 	.short	0x0000


	//----- nvinfo : EIATTR_MAXREG_COUNT
	.align		4
        /*004c*/ 	.byte	0x03, 0x1b
        /*004e*/ 	.short	0x00ff


	//----- nvinfo : EIATTR_EXTERNS
	.align		4
        /*0050*/ 	.byte	0x04, 0x0f
        /*0052*/ 	.short	(.L_76 - .L_75)


	//   ....[0]....
	.align		4
.L_75:
        /*0054*/ 	.word	index@(vprintf)


	//----- nvinfo : EIATTR_MERCURY_ISA_VERSION
	.align		4
.L_76:
        /*0058*/ 	.byte	0x03, 0x5f
        /*005a*/ 	.short	0x0101


	//----- nvinfo : EIATTR_VRC_CTA_INIT_COUNT
	.align		4
        /*005c*/ 	.byte	0x02, 0x4a
	.zero		1
	.zero		1


	//----- nvinfo : EIATTR_SYSCALL_OFFSETS
	.align		4
        /*0060*/ 	.byte	0x04, 0x46
        /*0062*/ 	.short	(.L_78 - .L_77)


	//   ....[0]....
.L_77:
        /*0064*/ 	.word	0x00000270


	//----- nvinfo : EIATTR_EXIT_INSTR_OFFSETS
	.align		4
.L_78:
        /*0068*/ 	.byte	0x04, 0x1c
        /*006a*/ 	.short	(.L_80 - .L_79)


	//   ....[0]....
.L_79:
        /*006c*/ 	.word	0x000000c0


	//   ....[1]....
        /*0070*/ 	.word	0x00000280


	//----- nvinfo : EIATTR_CRS_STACK_SIZE
	.align		4
.L_80:
        /*0074*/ 	.byte	0x04, 0x1e
        /*0076*/ 	.short	(.L_82 - .L_81)
.L_81:
        /*0078*/ 	.word	0x00000000


	//----- nvinfo : EIATTR_CBANK_PARAM_SIZE
	.align		4
.L_82:
        /*007c*/ 	.byte	0x03, 0x19
        /*007e*/ 	.short	0x0020


	//----- nvinfo : EIATTR_PARAM_CBANK
	.align		4
        /*0080*/ 	.byte	0x04, 0x0a
        /*0082*/ 	.short	(.L_84 - .L_83)
	.align		4
.L_83:
        /*0084*/ 	.word	index@(.nv.constant0.mul)
        /*0088*/ 	.short	0x0380
        /*008a*/ 	.short	0x0020


	//----- nvinfo : EIATTR_SW_WAR
	.align		4
.L_84:
        /*008c*/ 	.byte	0x04, 0x36
        /*008e*/ 	.short	(.L_86 - .L_85)
.L_85:
        /*0090*/ 	.word	0x00000008
.L_86:


//--------------------- .nv.info.add              --------------------------
	.section	.nv.info.add,"",@"SHT_CUDA_INFO"
	.sectionflags	@""
	.align	4


	//----- nvinfo : EIATTR_CUDA_API_VERSION
	.align		4
        /*0000*/ 	.byte	0x04, 0x37
        /*0002*/ 	.short	(.L_88 - .L_87)
.L_87:
        /*0004*/ 	.word	0x00000082


	//----- nvinfo : EIATTR_KPARAM_INFO
	.align		4
.L_88:
        /*0008*/ 	.byte	0x04, 0x17
        /*000a*/ 	.short	(.L_90 - .L_89)
.L_89:
        /*000c*/ 	.word	0x00000000
        /*0010*/ 	.short	0x0003
        /*0012*/ 	.short	0x0018
        /*0014*/ 	.byte	0x00, 0xf5, 0x21, 0x00


	//----- nvinfo : EIATTR_KPARAM_INFO
	.align		4
.L_90:
        /*0018*/ 	.byte	0x04, 0x17
        /*001a*/ 	.short	(.L_92 - .L_91)
.L_91:
        /*001c*/ 	.word	0x00000000
        /*0020*/ 	.short	0x0002
        /*0022*/ 	.short	0x0010
        /*0024*/ 	.byte	0x00, 0xf5, 0x21, 0x00


	//----- nvinfo : EIATTR_KPARAM_INFO
	.align		4
.L_92:
        /*0028*/ 	.byte	0x04, 0x17
        /*002a*/ 	.short	(.L_94 - .L_93)
.L_93:
        /*002c*/ 	.word	0x00000000
        /*0030*/ 	.short	0x0001
        /*0032*/ 	.short	0x0008
        /*0034*/ 	.byte	0x00, 0xf5, 0x21, 0x00


	//----- nvinfo : EIATTR_KPARAM_INFO
	.align		4
.L_94:
        /*0038*/ 	.byte	0x04, 0x17
        /*003a*/ 	.short	(.L_96 - .L_95)
.L_95:
        /*003c*/ 	.word	0x00000000
        /*0040*/ 	.short	0x0000
        /*0042*/ 	.short	0x0000
        /*0044*/ 	.byte	0x00, 0xf0, 0x11, 0x00


	//----- nvinfo : EIATTR_SPARSE_MMA_MASK
	.align		4
.L_96:
        /*0048*/ 	.byte	0x03, 0x50
        /*004a*/ 	.short	0x0000


	//----- nvinfo : EIATTR_MAXREG_COUNT
	.align		4
        /*004c*/ 	.byte	0x03, 0x1b
        /*004e*/ 	.short	0x00ff


	//----- nvinfo : EIATTR_EXTERNS
	.align		4
        /*0050*/ 	.byte	0x04, 0x0f
        /*0052*/ 	.short	(.L_98 - .L_97)


	//   ....[0]....
	.align		4
.L_97:
        /*0054*/ 	.word	index@(vprintf)


	//----- nvinfo : EIATTR_MERCURY_ISA_VERSION
	.align		4
.L_98:
        /*0058*/ 	.byte	0x03, 0x5f
        /*005a*/ 	.short	0x0101


	//----- nvinfo : EIATTR_VRC_CTA_INIT_COUNT
	.align		4
        /*005c*/ 	.byte	0x02, 0x4a
	.zero		1
	.zero		1


	//----- nvinfo : EIATTR_SYSCALL_OFFSETS
	.align		4
        /*0060*/ 	.byte	0x04, 0x46
        /*0062*/ 	.short	(.L_100 - .L_99)


	//   ....[0]....
.L_99:
        /*0064*/ 	.word	0x00000240


	//----- nvinfo : EIATTR_EXIT_INSTR_OFFSETS
	.align		4
.L_100:
        /*0068*/ 	.byte	0x04, 0x1c
        /*006a*/ 	.short	(.L_102 - .L_101)


	//   ....[0]....
.L_101:
        /*006c*/ 	.word	0x000000c0


	//   ....[1]....
        /*0070*/ 	.word	0x00000250


	//----- nvinfo : EIATTR_CRS_STACK_SIZE
	.align		4
.L_102:
        /*0074*/ 	.byte	0x04, 0x1e
        /*0076*/ 	.short	(.L_104 - .L_103)
.L_103:
        /*0078*/ 	.word	0x00000000


	//----- nvinfo : EIATTR_CBANK_PARAM_SIZE
	.align		4
.L_104:
        /*007c*/ 	.byte	0x03, 0x19
        /*007e*/ 	.short	0x0020


	//----- nvinfo : EIATTR_PARAM_CBANK
	.align		4
        /*0080*/ 	.byte	0x04, 0x0a
        /*0082*/ 	.short	(.L_106 - .L_105)
	.align		4
.L_105:
        /*0084*/ 	.word	index@(.nv.constant0.add)
        /*0088*/ 	.short	0x0380
        /*008a*/ 	.short	0x0020


	//----- nvinfo : EIATTR_SW_WAR
	.align		4
.L_106:
        /*008c*/ 	.byte	0x04, 0x36
        /*008e*/ 	.short	(.L_108 - .L_107)
.L_107:
        /*0090*/ 	.word	0x00000008
.L_108:


//--------------------- .nv.info.sum1             --------------------------
	.section	.nv.info.sum1,"",@"SHT_CUDA_INFO"
	.sectionflags	@""
	.align	4


	//----- nvinfo : EIATTR_CUDA_API_VERSION
	.align		4
        /*0000*/ 	.byte	0x04, 0x37
        /*0002*/ 	.short	(.L_110 - .L_109)
.L_109:
        /*0004*/ 	.word	0x00000082


	//----- nvinfo : EIATTR_KPARAM_INFO
	.align		4
.L_110:
        /*0008*/ 	.byte	0x04, 0x17
        /*000a*/ 	.short	(.L_112 - .L_111)
.L_111:
        /*000c*/ 	.word	0x00000000
        /*0010*/ 	.short	0x0002
        /*0012*/ 	.short	0x0010
        /*0014*/ 	.byte	0x00, 0xf5, 0x21, 0x00


	//----- nvinfo : EIATTR_KPARAM_INFO
	.align		4
.L_112:
        /*0018*/ 	.byte	0x04, 0x17
        /*001a*/ 	.short	(.L_114 - .L_113)
.L_113:
        /*001c*/ 	.word	0x00000000
        /*0020*/ 	.short	0x0001
        /*0022*/ 	.short	0x0008
        /*0024*/ 	.byte	0x00, 0xf5, 0x21, 0x00


	//----- nvinfo : EIATTR_KPARAM_INFO
	.align		4
.L_114:
        /*0028*/ 	.byte	0x04, 0x17
        /*002a*/ 	.short	(.L_116 - .L_115)
.L_115:
        /*002c*/ 	.word	0x00000000
        /*0030*/ 	.short	0x0000
        /*0032*/ 	.short	0x0000
        /*0034*/ 	.byte	0x00, 0xf5, 0x21, 0x00


	//----- nvinfo : EIATTR_SPARSE_MMA_MASK
	.align		4
.L_116:
        /*0038*/ 	.byte	0x03, 0x50
        /*003a*/ 	.short	0x0000


	//----- nvinfo : EIATTR_MAXREG_COUNT
	.align		4
        /*003c*/ 	.byte	0x03, 0x1b
        /*003e*/ 	.short	0x00ff


	//----- nvinfo : EIATTR_MERCURY_ISA_VERSION
	.align		4
        /*0040*/ 	.byte	0x03, 0x5f
        /*0042*/ 	.short	0x0101


	//----- nvinfo : EIATTR_VRC_CTA_INIT_COUNT
	.align		4
        /*0044*/ 	.byte	0x02, 0x4a
	.zero		1
	.zero		1


	//----- nvinfo : EIATTR_EXIT_INSTR_OFFSETS
	.align		4
        /*0048*/ 	.byte	0x04, 0x1c
        /*004a*/ 	.short	(.L_118 - .L_117)


	//   ....[0]....
.L_117:
        /*004c*/ 	.word	0x00000070


	//   ....[1]....
        /*0050*/ 	.word	0x000007a0


	//----- nvinfo : EIATTR_CBANK_PARAM_SIZE
	.align		4
.L_118:
        /*0054*/ 	.byte	0x03, 0x19
        /*0056*/ 	.short	0x0018


	//----- nvinfo : EIATTR_PARAM_CBANK
	.align		4
        /*0058*/ 	.byte	0x04, 0x0a
        /*005a*/ 	.short	(.L_120 - .L_119)
	.align		4
.L_119:
        /*005c*/ 	.word	index@(.nv.constant0.sum1)
        /*0060*/ 	.short	0x0380
        /*0062*/ 	.short	0x0018


	//----- nvinfo : EIATTR_SW_WAR
	.align		4
.L_120:
        /*0064*/ 	.byte	0x04, 0x36
        /*0066*/ 	.short	(.L_122 - .L_121)
.L_121:
        /*0068*/ 	.word	0x00000008
.L_122:


//--------------------- .nv.info.sum              --------------------------
	.section	.nv.info.sum,"",@"SHT_CUDA_INFO"
	.sectionflags	@""
	.align	4


	//----- nvinfo : EIATTR_CUDA_API_VERSION
	.align		4
        /*0000*/ 	.byte	0x04, 0x37
        /*0002*/ 	.short	(.L_124 - .L_123)
.L_123:
        /*0004*/ 	.word	0x00000082


	//----- nvinfo : EIATTR_KPARAM_INFO
	.align		4
.L_124:
        /*0008*/ 	.byte	0x04, 0x17
        /*000a*/ 	.short	(.L_126 - .L_125)
.L_125:
        /*000c*/ 	.word	0x00000000
        /*0010*/ 	.short	0x0004
        /*0012*/ 	.short	0x0020
        /*0014*/ 	.byte	0x00, 0xf5, 0x21, 0x00


	//----- nvinfo : EIATTR_KPARAM_INFO
	.align		4
.L_126:
        /*0018*/ 	.byte	0x04, 0x17
        /*001a*/ 	.short	(.L_128 - .L_127)
.L_127:
        /*001c*/ 	.word	0x00000000
        /*0020*/ 	.short	0x0003
        /*0022*/ 	.short	0x0018
        /*0024*/ 	.byte	0x00, 0xf5, 0x21, 0x00


	//----- nvinfo : EIATTR_KPARAM_INFO
	.align		4
.L_128:
        /*0028*/ 	.byte	0x04, 0x17
        /*002a*/ 	.short	(.L_130 - .L_129)
.L_129:
        /*002c*/ 	.word	0x00000000
        /*0030*/ 	.short	0x0002
        /*0032*/ 	.short	0x0010
        /*0034*/ 	.byte	0x00, 0xf5, 0x21, 0x00


	//----- nvinfo : EIATTR_KPARAM_INFO
	.align		4
.L_130:
        /*0038*/ 	.byte	0x04, 0x17
        /*003a*/ 	.short	(.L_132 - .L_131)
.L_131:
        /*003c*/ 	.word	0x00000000
        /*0040*/ 	.short	0x0001
        /*0042*/ 	.short	0x0008
        /*0044*/ 	.byte	0x00, 0xf5, 0x21, 0x00


	//----- nvinfo : EIATTR_KPARAM_INFO
	.align		4
.L_132:
        /*0048*/ 	.byte	0x04, 0x17
        /*004a*/ 	.short	(.L_134 - .L_133)
.L_133:
        /*004c*/ 	.word	0x00000000
        /*0050*/ 	.short	0x0000
        /*0052*/ 	.short	0x0000
        /*0054*/ 	.byte	0x00, 0xf5, 0x21, 0x00


	//----- nvinfo : EIATTR_SPARSE_MMA_MASK
	.align		4
.L_134:
        /*0058*/ 	.byte	0x03, 0x50
        /*005a*/ 	.short	0x0000


	//----- nvinfo : EIATTR_MAXREG_COUNT
	.align		4
        /*005c*/ 	.byte	0x03, 0x1b
        /*005e*/ 	.short	0x00ff


	//----- nvinfo : EIATTR_EXTERNS
	.align		4
        /*0060*/ 	.byte	0x04, 0x0f
        /*0062*/ 	.short	(.L_136 - .L_135)


	//   ....[0]....
	.align		4
.L_135:
        /*0064*/ 	.word	index@(__assertfail)


	//----- nvinfo : EIATTR_MERCURY_ISA_VERSION
	.align		4
.L_136:
        /*0068*/ 	.byte	0x03, 0x5f
        /*006a*/ 	.short	0x0101


	//----- nvinfo : EIATTR_VRC_CTA_INIT_COUNT
	.align		4
        /*006c*/ 	.byte	0x02, 0x4a
	.zero		1
	.zero		1


	//----- nvinfo : EIATTR_SYSCALL_OFFSETS
	.align		4
        /*0070*/ 	.byte	0x04, 0x46
        /*0072*/ 	.short	(.L_138 - .L_137)


	//   ....[0]....
.L_137:
        /*0074*/ 	.word	0x00000250


	//----- nvinfo : EIATTR_EXIT_INSTR_OFFSETS
	.align		4
.L_138:
        /*0078*/ 	.byte	0x04, 0x1c
        /*007a*/ 	.short	(.L_140 - .L_139)


	//   ....[0]....
.L_139:
        /*007c*/ 	.word	0x00000110


	//   ....[1]....
        /*0080*/ 	.word	0x00000b10


	//   ....[2]....
        /*0084*/ 	.word	0x00000b40


	//   ....[3]....
        /*0088*/ 	.word	0x000011e0


	//----- nvinfo : EIATTR_CRS_STACK_SIZE
	.align		4
.L_140:
        /*008c*/ 	.byte	0x04, 0x1e
        /*008e*/ 	.short	(.L_142 - .L_141)
.L_141:
        /*0090*/ 	.word	0x00000000


	//----- nvinfo : EIATTR_CBANK_PARAM_SIZE
	.align		4
.L_142:
        /*0094*/ 	.byte	0x03, 0x19
        /*0096*/ 	.short	0x0028


	//----- nvinfo : EIATTR_PARAM_CBANK
	.align		4
        /*0098*/ 	.byte	0x04, 0x0a
        /*009a*/ 	.short	(.L_144 - .L_143)
	.align		4
.L_143:
        /*009c*/ 	.word	index@(.nv.constant0.sum)
        /*00a0*/ 	.short	0x0380
        /*00a2*/ 	.short	0x0028


	//----- nvinfo : EIATTR_SW_WAR
	.align		4
.L_144:
        /*00a4*/ 	.byte	0x04, 0x36
        /*00a6*/ 	.short	(.L_146 - .L_145)
.L_145:
        /*00a8*/ 	.word	0x00000008
.L_146:


//--------------------- .nv.info.multiplyBy2      --------------------------
	.section	.nv.info.multiplyBy2,"",@"SHT_CUDA_INFO"
	.sectionflags	@""
	.align	4


	//----- nvinfo : EIATTR_CUDA_API_VERSION
	.align		4
        /*0000*/ 	.byte	0x04, 0x37
        /*0002*/ 	.short	(.L_148 - .L_147)
.L_147:
        /*0004*/ 	.word	0x00000082


	//----- nvinfo : EIATTR_KPARAM_INFO
	.align		4
.L_148:
        /*0008*/ 	.byte	0x04, 0x17
        /*000a*/ 	.short	(.L_150 - .L_149)
.L_149:
        /*000c*/ 	.word	0x00000000
        /*0010*/ 	.short	0x0002
        /*0012*/ 	.short	0x0010
        /*0014*/ 	.byte	0x00, 0xf5, 0x21, 0x00


	//----- nvinfo : EIATTR_KPARAM_INFO
	.align		4
.L_150:
        /*0018*/ 	.byte	0x04, 0x17
        /*001a*/ 	.short	(.L_152 - .L_151)
.L_151:
        /*001c*/ 	.word	0x00000000
        /*0020*/ 	.short	0x0001
        /*0022*/ 	.short	0x0008
        /*0024*/ 	.byte	0x00, 0xf5, 0x21, 0x00


	//----- nvinfo : EIATTR_KPARAM_INFO
	.align		4
.L_152:
        /*0028*/ 	.byte	0x04, 0x17
        /*002a*/ 	.short	(.L_154 - .L_153)
.L_153:
        /*002c*/ 	.word	0x00000000
        /*0030*/ 	.short	0x0000
        /*0032*/ 	.short	0x0000
        /*0034*/ 	.byte	0x00, 0xf5, 0x21, 0x00


	//----- nvinfo : EIATTR_SPARSE_MMA_MASK
	.align		4
.L_154:
        /*0038*/ 	.byte	0x03, 0x50
        /*003a*/ 	.short	0x0000


	//----- nvinfo : EIATTR_MAXREG_COUNT
	.align		4
        /*003c*/ 	.byte	0x03, 0x1b
        /*003e*/ 	.short	0x00ff


	//----- nvinfo : EIATTR_MERCURY_ISA_VERSION
	.align		4
        /*0040*/ 	.byte	0x03, 0x5f
        /*0042*/ 	.short	0x0101


	//----- nvinfo : EIATTR_VRC_CTA_INIT_COUNT
	.align		4
        /*0044*/ 	.byte	0x02, 0x4a
	.zero		1
	.zero		1


	//----- nvinfo : EIATTR_EXIT_INSTR_OFFSETS
	.align		4
        /*0048*/ 	.byte	0x04, 0x1c
        /*004a*/ 	.short	(.L_156 - .L_155)


	//   ....[0]....
.L_155:
        /*004c*/ 	.word	0x00000090


	//   ....[1]....
        /*0050*/ 	.word	0x00000110


	//----- nvinfo : EIATTR_CBANK_PARAM_SIZE
	.align		4
.L_156:
        /*0054*/ 	.byte	0x03, 0x19
        /*0056*/ 	.short	0x0018


	//----- nvinfo : EIATTR_PARAM_CBANK
	.align		4
        /*0058*/ 	.byte	0x04, 0x0a
        /*005a*/ 	.short	(.L_158 - .L_157)
	.align		4
.L_157:
        /*005c*/ 	.word	index@(.nv.constant0.multiplyBy2)
        /*0060*/ 	.short	0x0380
        /*0062*/ 	.short	0x0018


	//----- nvinfo : EIATTR_SW_WAR
	.align		4
.L_158:
        /*0064*/ 	.byte	0x04, 0x36
        /*0066*/ 	.short	(.L_160 - .L_159)
.L_159:
        /*0068*/ 	.word	0x00000008
.L_160:


//--------------------- .nv.callgraph             --------------------------
	.section	.nv.callgraph,"",@"SHT_CUDA_CALLGRAPH"
	.align	4
	.sectionentsize	8
	.align		4
        /*0000*/ 	.word	0x00000000
	.align		4
        /*0004*/ 	.word	0xffffffff
	.align		4
        /*0008*/ 	.word	index@(arrayTest)
	.align		4
        /*000c*/ 	.word	index@(vprintf)
	.align		4
        /*0010*/ 	.word	index@(mul)
	.align		4
        /*0014*/ 	.word	index@(vprintf)
	.align		4
        /*0018*/ 	.word	index@(add)
	.align		4
        /*001c*/ 	.word	index@(vprintf)
	.align		4
        /*0020*/ 	.word	index@(sum)
	.align		4
        /*0024*/ 	.word	index@(__assertfail)
	.align		4
        /*0028*/ 	.word	0x00000000
	.align		4
        /*002c*/ 	.word	0xfffffffe
	.align		4
        /*0030*/ 	.word	0x00000000
	.align		4
        /*0034*/ 	.word	0xfffffffd
	.align		4
        /*0038*/ 	.word	0x00000000
	.align		4
        /*003c*/ 	.word	0xfffffffc


//--------------------- .nv.constant4             --------------------------
	.section	.nv.constant4,"a",@progbits
	.align	8
	.align		8
.nv.constant4:
        /*0000*/ 	.dword	vprintf
	.align		8
        /*0008*/ 	.dword	__unnamed_1
	.align		8
        /*0010*/ 	.dword	$str
	.align		8
        /*0018*/ 	.dword	$str$1
	.align		8
        /*0020*/ 	.dword	$str$2
	.align		8
        /*0028*/ 	.dword	$str$3
	.align		8
        /*0030*/ 	.dword	$str$4
	.align		8
        /*0038*/ 	.dword	$str$5
	.align		8
        /*0040*/ 	.dword	__assertfail


//--------------------- .text.arrayTest           --------------------------
	.section	.text.arrayTest,"ax",@progbits
	.align	128
        .global         arrayTest
        .type           arrayTest,@function
        .size           arrayTest,(.L_x_33 - arrayTest)
        .other          arrayTest,@"STO_CUDA_ENTRY STV_DEFAULT"
arrayTest:
.text.arrayTest:
[----:B------:R-:W0:Y:S01]  /*0000*/  LDC R1, c[0x0][0x37c] ;  /* 0x0000df00ff017b82 */ /* 0x000e220000000800 */
[----:B------:R-:W1:Y:S01]  /*0010*/  S2R R0, SR_TID.X ;  /* 0x0000000000007919 */ /* 0x000e620000002100 */
[----:B------:R-:W2:Y:S06]  /*0020*/  LDCU UR5, c[0x0][0x2fc] ;  /* 0x00005f80ff0577ac */ /* 0x000eac0008000800 */
[----:B------:R-:W1:Y:S01]  /*0030*/  S2UR UR6, SR_CTAID.X ;  /* 0x00000000000679c3 */ /* 0x000e620000002500 */
[----:B0-----:R-:W-:Y:S01]  /*0040*/  IADD3 R1, PT, PT, R1, -0x38, RZ ;  /* 0xffffffc801017810 */ /* 0x001fe20007ffe0ff */
[----:B------:R-:W-:Y:S01]  /*0050*/  BSSY.RECONVERGENT B6, `(.L_x_0) ;  /* 0x0000019000067945 */ /* 0x000fe20003800200 */
[----:B------:R-:W0:Y:S05]  /*0060*/  LDCU UR4, c[0x0][0x2f8] ;  /* 0x00005f00ff0477ac */ /* 0x000e2a0008000800 */
[----:B------:R-:W1:Y:S01]  /*0070*/  LDC R17, c[0x0][0x360] ;  /* 0x0000d800ff117b82 */ /* 0x000e620000000800 */
[----:B0-----:R-:W-:-:S04]  /*0080*/  IADD3 R16, P1, PT, R1, UR4, RZ ;  /* 0x0000000401107c10 */ /* 0x001fc8000ff3e0ff */
[----:B--2---:R-:W-:Y:S01]  /*0090*/  IADD3.X R2, PT, PT, RZ, UR5, RZ, P1, !PT ;  /* 0x00000005ff027c10 */ /* 0x004fe20008ffe4ff */
[----:B-1----:R-:W-:-:S05]  /*00a0*/  IMAD R17, R17, UR6, R0 ;  /* 0x0000000611117c24 */ /* 0x002fca000f8e0200 */
[----:B------:R-:W-:-:S13]  /*00b0*/  ISETP.NE.AND P0, PT, R17, RZ, PT ;  /* 0x000000ff1100720c */ /* 0x000fda0003f05270 */
[----:B------:R-:W-:Y:S05]  /*00c0*/  @P0 BRA `(.L_x_1) ;  /* 0x0000000000440947 */ /* 0x000fea0003800000 */
[----:B------:R-:W0:Y:S01]  /*00d0*/  LDC.64 R12, c[0x0][0x388] ;  /* 0x0000e200ff0c7b82 */ /* 0x000e220000000a00 */
[----:B------:R-:W-:Y:S01]  /*00e0*/  MOV R0, 0x0 ;  /* 0x0000000000007802 */ /* 0x000fe20000000f00 */
[----:B------:R-:W1:Y:S01]  /*00f0*/  LDCU.64 UR4, c[0x4][0x30] ;  /* 0x01000600ff0477ac */ /* 0x000e620008000a00 */
[----:B------:R-:W-:Y:S02]  /*0100*/  MOV R6, R16 ;  /* 0x0000001000067202 */ /* 0x000fe40000000f00 */
[----:B------:R-:W-:-:S03]  /*0110*/  MOV R7, R2 ;  /* 0x0000000200077202 */ /* 0x000fc60000000f00 */
[----:B------:R-:W2:Y:S08]  /*0120*/  LDC.64 R14, c[0x0][0x390] ;  /* 0x0000e400ff0e7b82 */ /* 0x000eb00000000a00 */
[----:B------:R-:W3:Y:S01]  /*0130*/  LDC.64 R18, c[0x0][0x398] ;  /* 0x0000e600ff127b82 */ /* 0x000ee20000000a00 */
[----:B-1----:R-:W-:Y:S01]  /*0140*/  MOV R4, UR4 ;  /* 0x0000000400047c02 */ /* 0x002fe20008000f00 */
[----:B------:R-:W-:-:S06]  /*0150*/  IMAD.U32 R5, RZ, RZ, UR5 ;  /* 0x00000005ff057e24 */ /* 0x000fcc000f8e00ff */
[----:B------:R-:W1:Y:S01]  /*0160*/  LDC R10, c[0x0][0x380] ;  /* 0x0000e000ff0a7b82 */ /* 0x000e620000000800 */
[----:B0-----:R0:W-:Y:S04]  /*0170*/  STL.64 [R1+0x8], R12 ;  /* 0x0000080c01007387 */ /* 0x0011e80000100a00 */
[----:B--2---:R0:W-:Y:S03]  /*0180*/  STL.64 [R1+0x10], R14 ;  /* 0x0000100e01007387 */ /* 0x0041e60000100a00 */
[----:B------:R0:W2:Y:S01]  /*0190*/  LDC.64 R8, c[0x4][R0] ;  /* 0x0100000000087b82 */ /* 0x0000a20000000a00 */
[----:B---3--:R0:W-:Y:S04]  /*01a0*/  STL.64 [R1+0x18], R18 ;  /* 0x0000181201007387 */ /* 0x0081e80000100a00 */
[----:B-1----:R0:W-:Y:S02]  /*01b0*/  STL [R1], R10 ;  /* 0x0000000a01007387 */ /* 0x0021e40000100800 */
[----:B------:R-:W-:-:S07]  /*01c0*/  LEPC R20, `(.L_x_1) ;  /* 0x000000001014794e */ /* 0x000fce0000000000 */
[----:B0-2---:R-:W-:Y:S05]  /*01d0*/  CALL.ABS.NOINC R8 ;  /* 0x0000000008007343 */ /* 0x005fea0003c00000 */
.L_x_1:
[----:B------:R-:W-:Y:S05]  /*01e0*/  BSYNC.RECONVERGENT B6 ;  /* 0x0000000000067941 */ /* 0x000fea0003800200 */
.L_x_0:
[----:B------:R-:W0:Y:S02]  /*01f0*/  LDCU UR4, c[0x0][0x380] ;  /* 0x00007000ff0477ac */ /* 0x000e240008000800 */
[----:B0-----:R-:W-:-:S13]  /*0200*/  ISETP.GE.AND P0, PT, R17, UR4, PT ;  /* 0x0000000411007c0c */ /* 0x001fda000bf06270 */
[----:B------:R-:W-:Y:S05]  /*0210*/  @P0 EXIT ;  /* 0x000000000000094d */ /* 0x000fea0003800000 */
[----:B------:R-:W0:Y:S01]  /*0220*/  LDC.64 R22, c[0x0][0x388] ;  /* 0x0000e200ff167b82 */ /* 0x000e220000000a00 */
[----:B------:R-:W1:Y:S01]  /*0230*/  LDCU.64 UR4, c[0x0][0x358] ;  /* 0x00006b00ff0477ac */ /* 0x000e620008000a00 */
[----:B------:R-:W-:-:S06]  /*0240*/  IMAD R3, R17, 0x3, RZ ;  /* 0x0000000311037824 */ /* 0x000fcc00078e02ff */
[----:B------:R-:W2:Y:S08]  /*0250*/  LDC.64 R4, c[0x0][0x390] ;  /* 0x0000e400ff047b82 */ /* 0x000eb00000000a00 */
[----:B------:R-:W3:Y:S01]  /*0260*/  LDC.64 R24, c[0x0][0x398] ;  /* 0x0000e600ff187b82 */ /* 0x000ee20000000a00 */
[----:B0-----:R-:W-:-:S05]  /*0270*/  IMAD.WIDE R22, R17, 0x8, R22 ;  /* 0x0000000811167825 */ /* 0x001fca00078e0216 */
[----:B-1----:R-:W4:Y:S01]  /*0280*/  LDG.E.64 R8, desc[UR4][R22.64] ;  /* 0x0000000416087981 */ /* 0x002f22000c1e1b00 */
[----:B--2---:R-:W-:-:S05]  /*0290*/  IMAD.WIDE R4, R3, 0x8, R4 ;  /* 0x0000000803047825 */ /* 0x004fca00078e0204 */
[----:B------:R-:W4:Y:S01]  /*02a0*/  LDG.E.64 R6, desc[UR4][R4.64] ;  /* 0x0000000404067981 */ /* 0x000f22000c1e1b00 */
[----:B---3--:R-:W-:-:S04]  /*02b0*/  IMAD.WIDE R24, R3, 0x8, R24 ;  /* 0x0000000803187825 */ /* 0x008fc800078e0218 */
[-C--:B----4-:R-:W-:Y:S02]  /*02c0*/  IMAD R9, R9, R6.reuse, RZ ;  /* 0x0000000609097224 */ /* 0x090fe400078e02ff */
[----:B------:R-:W-:-:S04]  /*02d0*/  IMAD.WIDE.U32 R10, R8, R6, RZ ;  /* 0x00000006080a7225 */ /* 0x000fc800078e00ff */
[----:B------:R-:W-:Y:S01]  /*02e0*/  IMAD R9, R7, R8, R9 ;  /* 0x0000000807097224 */ /* 0x000fe200078e0209 */
[----:B------:R-:W-:-:S03]  /*02f0*/  MOV R6, R10 ;  /* 0x0000000a00067202 */ /* 0x000fc60000000f00 */
[----:B------:R-:W-:-:S05]  /*0300*/  IMAD.IADD R7, R11, 0x1, R9 ;  /* 0x000000010b077824 */ /* 0x000fca00078e0209 */
[----:B------:R-:W-:Y:S04]  /*0310*/  STG.E.64 desc[UR4][R24.64], R6 ;  /* 0x0000000618007986 */ /* 0x000fe8000c101b04 */
[----:B------:R-:W2:Y:S04]  /*0320*/  LDG.E.64 R8, desc[UR4][R4.64+0x8] ;  /* 0x0000080404087981 */ /* 0x000ea8000c1e1b00 */
[----:B------:R-:W2:Y:S02]  /*0330*/  LDG.E.64 R10, desc[UR4][R22.64] ;  /* 0x00000004160a7981 */ /* 0x000ea4000c1e1b00 */
[----:B--2---:R-:W-:-:S02]  /*0340*/  IMAD R3, R11, R8, RZ ;  /* 0x000000080b037224 */ /* 0x004fc400078e02ff */
[----:B------:R-:W-:-:S04]  /*0350*/  IMAD.WIDE.U32 R12, R10, R8, RZ ;  /* 0x000000080a0c7225 */ /* 0x000fc800078e00ff */
[----:B------:R-:W-:Y:S02]  /*0360*/  IMAD R3, R9, R10, R3 ;  /* 0x0000000a09037224 */ /* 0x000fe400078e0203 */
[----:B------:R-:W-:-:S03]  /*0370*/  IMAD.MOV.U32 R8, RZ, RZ, R12 ;  /* 0x000000ffff087224 */ /* 0x000fc600078e000c */
[----:B------:R-:W-:-:S05]  /*0380*/  IADD3 R9, PT, PT, R13, R3, RZ ;  /* 0x000000030d097210 */ /* 0x000fca0007ffe0ff */
[----:B------:R-:W-:Y:S04]  /*0390*/  STG.E.64 desc[UR4][R24.64+0x8], R8 ;  /* 0x0000080818007986 */ /* 0x000fe8000c101b04 */
[----:B------:R-:W2:Y:S04]  /*03a0*/  LDG.E.64 R10, desc[UR4][R4.64+0x10] ;  /* 0x00001004040a7981 */ /* 0x000ea8000c1e1b00 */
[----:B------:R-:W2:Y:S02]  /*03b0*/  LDG.E.64 R12, desc[UR4][R22.64] ;  /* 0x00000004160c7981 */ /* 0x000ea4000c1e1b00 */
[----:B--2---:R-:W-:-:S02]  /*03c0*/  IMAD R3, R13, R10, RZ ;  /* 0x0000000a0d037224 */ /* 0x004fc400078e02ff */
[----:B------:R-:W-:-:S04]  /*03d0*/  IMAD.WIDE.U32 R14, R12, R10, RZ ;  /* 0x0000000a0c0e7225 */ /* 0x000fc800078e00ff */
[----:B------:R-:W-:Y:S01]  /*03e0*/  IMAD R3, R11, R12, R3 ;  /* 0x0000000c0b037224 */ /* 0x000fe200078e0203 */
[----:B------:R-:W-:-:S04]  /*03f0*/  MOV R10, R14 ;  /* 0x0000000e000a7202 */ /* 0x000fc80000000f00 */
[----:B------:R-:W-:-:S05]  /*0400*/  IADD3 R11, PT, PT, R15, R3, RZ ;  /* 0x000000030f0b7210 */ /* 0x000fca0007ffe0ff */
[----:B------:R-:W-:Y:S04]  /*0410*/  STG.E.64 desc[UR4][R24.64+0x10], R10 ;  /* 0x0000100a18007986 */ /* 0x000fe8000c101b04 */
[----:B------:R0:W2:Y:S04]  /*0420*/  LDG.E.64 R12, desc[UR4][R22.64] ;  /* 0x00000004160c7981 */ /* 0x0000a8000c1e1b00 */
[----:B------:R-:W3:Y:S04]  /*0430*/  LDG.E.64 R14, desc[UR4][R4.64] ;  /* 0x00000004040e7981 */ /* 0x000ee8000c1e1b00 */
[----:B------:R-:W4:Y:S04]  /*0440*/  LDG.E.64 R18, desc[UR4][R4.64+0x8] ;  /* 0x0000080404127981 */ /* 0x000f28000c1e1b00 */
[----:B------:R1:W5:Y:S01]  /*0450*/  LDG.E.64 R20, desc[UR4][R4.64+0x10] ;  /* 0x0000100404147981 */ /* 0x000362000c1e1b00 */
[----:B------:R-:W-:Y:S01]  /*0460*/  MOV R0, 0x0 ;  /* 0x0000000000007802 */ /* 0x000fe20000000f00 */
[----:B------:R-:W1:Y:S02]  /*0470*/  LDCU.64 UR4, c[0x4][0x38] ;  /* 0x01000700ff0477ac */ /* 0x000e640008000a00 */
[----:B------:R-:W-:Y:S01]  /*0480*/  STL.64 [R1+0x28], R8 ;  /* 0x0000280801007387 */ /* 0x000fe20000100a00 */
[----:B0-----:R0:W0:Y:S03]  /*0490*/  LDC.64 R22, c[0x4][R0] ;  /* 0x0100000000167b82 */ /* 0x0010260000000a00 */
[----:B------:R-:W-:Y:S04]  /*04a0*/  STL.64 [R1+0x30], R10 ;  /* 0x0000300a01007387 */ /* 0x000fe80000100a00 */
[----:B------:R1:W-:Y:S02]  /*04b0*/  STL.64 [R1+0x20], R6 ;  /* 0x0000200601007387 */ /* 0x0003e40000100a00 */
[----:B-1----:R-:W-:Y:S01]  /*04c0*/  IMAD.U32 R4, RZ, RZ, UR4 ;  /* 0x00000004ff047e24 */ /* 0x002fe2000f8e00ff */
[----:B------:R-:W-:-:S02]  /*04d0*/  MOV R5, UR5 ;  /* 0x0000000500057c02 */ /* 0x000fc40008000f00 */
[----:B------:R-:W-:Y:S02]  /*04e0*/  MOV R6, R16 ;  /* 0x0000001000067202 */ /* 0x000fe40000000f00 */
[----:B------:R-:W-:Y:S01]  /*04f0*/  MOV R7, R2 ;  /* 0x0000000200077202 */ /* 0x000fe20000000f00 */
[----:B--2---:R1:W-:Y:S04]  /*0500*/  STL.64 [R1], R12 ;  /* 0x0000000c01007387 */ /* 0x0043e80000100a00 */
[----:B---3--:R1:W-:Y:S04]  /*0510*/  STL.64 [R1+0x8], R14 ;  /* 0x0000080e01007387 */ /* 0x0083e80000100a00 */
[----:B----4-:R1:W-:Y:S04]  /*0520*/  STL.64 [R1+0x10], R18 ;  /* 0x0000101201007387 */ /* 0x0103e80000100a00 */
[----:B0----5:R1:W-:Y:S02]  /*0530*/  STL.64 [R1+0x18], R20 ;  /* 0x0000181401007387 */ /* 0x0213e40000100a00 */
[----:B-1----:R-:W-:-:S07]  /*0540*/  LEPC R20, `(.L_x_2) ;  /* 0x000000001014794e */ /* 0x002fce0000000000 */
[----:B------:R-:W-:Y:S05]  /*0550*/  CALL.ABS.NOINC R22 ;  /* 0x0000000016007343 */ /* 0x000fea0003c00000 */
.L_x_2:
[----:B------:R-:W-:Y:S05]  /*0560*/  EXIT ;  /* 0x000000000000794d */ /* 0x000fea0003800000 */
.L_x_3:
[----:B------:R-:W-:-:S00]  /*0570*/  BRA `(.L_x_3) ;  /* 0xfffffffc00fc7947 */ /* 0x000fc0000383ffff */
[----:B------:R-:W-:-:S00]  /*0580*/  NOP ;  /* 0x0000000000007918 */ /* 0x000fc00000000000 */
[----:B------:R-:W-:-:S00]  /*0590*/  NOP ;  /* 0x0000000000007918 */ /* 0x000fc00000000000 */
[----:B------:R-:W-:-:S00]  /*05a0*/  NOP ;  /* 0x0000000000007918 */ /* 0x000fc00000000000 */
[----:B------:R-:W-:-:S00]  /*05b0*/  NOP ;  /* 0x0000000000007918 */ /* 0x000fc00000000000 */
[----:B------:R-:W-:-:S00]  /*05c0*/  NOP ;  /* 0x0000000000007918 */ /* 0x000fc00000000000 */
[----:B------:R-:W-:-:S00]  /*05d0*/  NOP ;  /* 0x0000000000007918 */ /* 0x000fc00000000000 */
[----:B------:R-:W-:-:S00]  /*05e0*/  NOP ;  /* 0x0000000000007918 */ /* 0x000fc00000000000 */
[----:B------:R-:W-:-:S00]  /*05f0*/  NOP ;  /* 0x0000000000007918 */ /* 0x000fc00000000000 */
.L_x_33:


//--------------------- .text.mul                 --------------------------
	.section	.text.mul,"ax",@progbits
	.align	128
        .global         mul
        .type           mul,@function
        .size           mul,(.L_x_34 - mul)
        .other          mul,@"STO_CUDA_ENTRY STV_DEFAULT"
mul:
.text.mul:
[----:B------:R-:W0:Y:S01]  /*0000*/  LDC R1, c[0x0][0x37c] ;  /* 0x0000df00ff017b82 */ /* 0x000e220000000800 */
[----:B------:R-:W1:Y:S01]  /*0010*/  S2R R0, SR_TID.X ;  /* 0x0000000000007919 */ /* 0x000e620000002100 */
[----:B------:R-:W2:Y:S06]  /*0020*/  LDCU UR5, c[0x0][0x2fc] ;  /* 0x00005f80ff0577ac */ /* 0x000eac0008000800 */
[----:B------:R-:W1:Y:S01]  /*0030*/  S2UR UR6, SR_CTAID.X ;  /* 0x00000000000679c3 */ /* 0x000e620000002500 */
[----:B0-----:R-:W-:Y:S01]  /*0040*/  IADD3 R1, PT, PT, R1, -0x18, RZ ;  /* 0xffffffe801017810 */ /* 0x001fe20007ffe0ff */
[----:B------:R-:W0:Y:S01]  /*0050*/  LDCU UR7, c[0x0][0x380] ;  /* 0x00007000ff0777ac */ /* 0x000e220008000800 */
[----:B------:R-:W3:Y:S05]  /*0060*/  LDCU UR4, c[0x0][0x2f8] ;  /* 0x00005f00ff0477ac */ /* 0x000eea0008000800 */
[----:B------:R-:W1:Y:S01]  /*0070*/  LDC R17, c[0x0][0x360] ;  /* 0x0000d800ff117b82 */ /* 0x000e620000000800 */
[----:B---3--:R-:W-:-:S04]  /*0080*/  IADD3 R6, P1, PT, R1, UR4, RZ ;  /* 0x0000000401067c10 */ /* 0x008fc8000ff3e0ff */
[----:B--2---:R-:W-:Y:S01]  /*0090*/  IADD3.X R7, PT, PT, RZ, UR5, RZ, P1, !PT ;  /* 0x00000005ff077c10 */ /* 0x004fe20008ffe4ff */
[----:B-1----:R-:W-:-:S05]  /*00a0*/  IMAD R17, R17, UR6, R0 ;  /* 0x0000000611117c24 */ /* 0x002fca000f8e0200 */
[----:B0-----:R-:W-:-:S13]  /*00b0*/  ISETP.GE.AND P0, PT, R17, UR7, PT ;  /* 0x0000000711007c0c */ /* 0x001fda000bf06270 */
[----:B------:R-:W-:Y:S05]  /*00c0*/  @P0 EXIT ;  /* 0x000000000000094d */ /* 0x000fea0003800000 */
[----:B------:R-:W0:Y:S01]  /*00d0*/  LDC.64 R2, c[0x0][0x388] ;  /* 0x0000e200ff027b82 */ /* 0x000e220000000a00 */
[----:B------:R-:W1:Y:S07]  /*00e0*/  LDCU.64 UR4, c[0x0][0x358] ;  /* 0x00006b00ff0477ac */ /* 0x000e6e0008000a00 */
        /* <DEDUP_REMOVED lines=10> */
[----:B------:R-:W-:-:S04]  /*0190*/  MOV R10, R14 ;  /* 0x0000000e000a7202 */ /* 0x000fc80000000f00 */
[----:B------:R-:W-:-:S05]  /*01a0*/  IADD3 R11, PT, PT, R15, R11, RZ ;  /* 0x0000000b0f0b7210 */ /* 0x000fca0007ffe0ff */
[----:B------:R0:W-:Y:S04]  /*01b0*/  STG.E.64 desc[UR4][R12.64], R10 ;  /* 0x0000000a0c007986 */ /* 0x0001e8000c101b04 */
[----:B------:R-:W2:Y:S04]  /*01c0*/  LDG.E.64 R14, desc[UR4][R2.64] ;  /* 0x00000004020e7981 */ /* 0x000ea8000c1e1b00 */
[----:B------:R-:W3:Y:S01]  /*01d0*/  LDG.E.64 R16, desc[UR4][R8.64] ;  /* 0x0000000408107981 */ /* 0x000ee2000c1e1b00 */
[----:B------:R-:W-:Y:S01]  /*01e0*/  MOV R0, 0x0 ;  /* 0x0000000000007802 */ /* 0x000fe20000000f00 */
[----:B------:R-:W1:Y:S02]  /*01f0*/  LDCU.64 UR4, c[0x4][0x28] ;  /* 0x01000500ff0477ac */ /* 0x000e640008000a00 */
[----:B------:R0:W-:Y:S01]  /*0200*/  STL.64 [R1+0x10], R10 ;  /* 0x0000100a01007387 */ /* 0x0001e20000100a00 */
[----:B------:R0:W4:Y:S01]  /*0210*/  LDC.64 R18, c[0x4][R0] ;  /* 0x0100000000127b82 */ /* 0x0001220000000a00 */
[----:B-1----:R-:W-:-:S02]  /*0220*/  MOV R4, UR4 ;  /* 0x0000000400047c02 */ /* 0x002fc40008000f00 */
[----:B------:R-:W-:Y:S01]  /*0230*/  MOV R5, UR5 ;  /* 0x0000000500057c02 */ /* 0x000fe20008000f00 */
[----:B--2---:R0:W-:Y:S04]  /*0240*/  STL.64 [R1], R14 ;  /* 0x0000000e01007387 */ /* 0x0041e80000100a00 */
[----:B---34-:R0:W-:Y:S02]  /*0250*/  STL.64 [R1+0x8], R16 ;  /* 0x0000081001007387 */ /* 0x0181e40000100a00 */
[----:B------:R-:W-:-:S07]  /*0260*/  LEPC R20, `(.L_x_4) ;  /* 0x000000001014794e */ /* 0x000fce0000000000 */
[----:B0-----:R-:W-:Y:S05]  /*0270*/  CALL.ABS.NOINC R18 ;  /* 0x0000000012007343 */ /* 0x001fea0003c00000 */
.L_x_4:
[----:B------:R-:W-:Y:S05]  /*0280*/  EXIT ;  /* 0x000000000000794d */ /* 0x000fea0003800000 */
.L_x_5:
        /* <DEDUP_REMOVED lines=15> */
.L_x_34:


//--------------------- .text.add                 --------------------------
	.section	.text.add,"ax",@progbits
	.align	128
        .global         add
        .type           add,@function
        .size           add,(.L_x_35 - add)
        .other          add,@"STO_CUDA_ENTRY STV_DEFAULT"
add:
.text.add:
[----:B------:R-:W0:Y:S01]  /*0000*/  LDC R1, c[0x0][0x37c] ;  /* 0x0000df00ff017b82 */ /* 0x000e220000000800 */
[----:B------:R-:W1:Y:S01]  /*0010*/  S2R R0, SR_TID.X ;  /* 0x0000000000007919 */ /* 0x000e620000002100 */
[----:B------:R-:W2:Y:S06]  /*0020*/  LDCU UR5, c[0x0][0x2fc] ;  /* 0x00005f80ff0577ac */ /* 0x000eac0008000800 */
[----:B------:R-:W1:Y:S01]  /*0030*/  S2UR UR6, SR_CTAID.X ;  /* 0x00000000000679c3 */ /* 0x000e620000002500 */
[----:B0-----:R-:W-:Y:S01]  /*0040*/  VIADD R1, R1, 0xffffffe8 ;  /* 0xffffffe801017836 */ /* 0x001fe20000000000 */
        /* <DEDUP_REMOVED lines=16> */
[----:B---3--:R-:W-:Y:S01]  /*0150*/  IMAD.WIDE R12, R15, 0x8, R12 ;  /* 0x000000080f0c7825 */ /* 0x008fe200078e020c */
[----:B----4-:R-:W-:-:S05]  /*0160*/  IADD3 R10, P0, PT, R4, R10, RZ ;  /* 0x0000000a040a7210 */ /* 0x010fca0007f1e0ff */
[----:B------:R-:W-:-:S05]  /*0170*/  IMAD.X R11, R5, 0x1, R11, P0 ;  /* 0x00000001050b7824 */ /* 0x000fca00000e060b */
[----:B------:R0:W-:Y:S04]  /*0180*/  STG.E.64 desc[UR4][R12.64], R10 ;  /* 0x0000000a0c007986 */ /* 0x0001e8000c101b04 */
[----:B------:R-:W2:Y:S04]  /*0190*/  LDG.E.64 R14, desc[UR4][R2.64] ;  /* 0x00000004020e7981 */ /* 0x000ea8000c1e1b00 */
[----:B------:R-:W3:Y:S01]  /*01a0*/  LDG.E.64 R16, desc[UR4][R8.64] ;  /* 0x0000000408107981 */ /* 0x000ee2000c1e1b00 */
[----:B------:R-:W-:Y:S01]  /*01b0*/  MOV R0, 0x0 ;  /* 0x0000000000007802 */ /* 0x000fe20000000f00 */
[----:B------:R-:W1:Y:S02]  /*01c0*/  LDCU.64 UR4, c[0x4][0x20] ;  /* 0x01000400ff0477ac */ /* 0x000e640008000a00 */
[----:B------:R0:W-:Y:S01]  /*01d0*/  STL.64 [R1+0x10], R10 ;  /* 0x0000100a01007387 */ /* 0x0001e20000100a00 */
[----:B------:R0:W4:Y:S01]  /*01e0*/  LDC.64 R18, c[0x4][R0] ;  /* 0x0100000000127b82 */ /* 0x0001220000000a00 */
[----:B-1----:R-:W-:Y:S01]  /*01f0*/  MOV R4, UR4 ;  /* 0x0000000400047c02 */ /* 0x002fe20008000f00 */
[----:B------:R-:W-:Y:S01]  /*0200*/  IMAD.U32 R5, RZ, RZ, UR5 ;  /* 0x00000005ff057e24 */ /* 0x000fe2000f8e00ff */
[----:B--2---:R0:W-:Y:S04]  /*0210*/  STL.64 [R1], R14 ;  /* 0x0000000e01007387 */ /* 0x0041e80000100a00 */
[----:B---34-:R0:W-:Y:S02]  /*0220*/  STL.64 [R1+0x8], R16 ;  /* 0x0000081001007387 */ /* 0x0181e40000100a00 */
[----:B------:R-:W-:-:S07]  /*0230*/  LEPC R20, `(.L_x_6) ;  /* 0x000000001014794e */ /* 0x000fce0000000000 */
[----:B0-----:R-:W-:Y:S05]  /*0240*/  CALL.ABS.NOINC R18 ;  /* 0x0000000012007343 */ /* 0x001fea0003c00000 */
.L_x_6:
[----:B------:R-:W-:Y:S05]  /*0250*/  EXIT ;  /* 0x000000000000794d */ /* 0x000fea0003800000 */
.L_x_7:
        /* <DEDUP_REMOVED lines=10> */
.L_x_35:


//--------------------- .text.sum1                --------------------------
	.section	.text.sum1,"ax",@progbits
	.align	128
        .global         sum1
        .type           sum1,@function
        .size           sum1,(.L_x_36 - sum1)
        .other          sum1,@"STO_CUDA_ENTRY STV_DEFAULT"
sum1:
.text.sum1:
[----:B------:R-:W-:Y:S01]  /*0000*/  LDC R1, c[0x0][0x37c] ;  /* 0x0000df00ff017b82 */ /* 0x000fe20000000800 */
[----:B------:R-:W0:Y:S07]  /*0010*/  S2R R0, SR_TID.X ;  /* 0x0000000000007919 */ /* 0x000e2e0000002100 */
[----:B------:R-:W1:Y:S01]  /*0020*/  S2UR UR4, SR_CTAID.X ;  /* 0x00000000000479c3 */ /* 0x000e620000002500 */
[----:B------:R-:W1:Y:S02]  /*0030*/  LDCU UR5, c[0x0][0x360] ;  /* 0x00006c00ff0577ac */ /* 0x000e640008000800 */
[----:B-1----:R-:W-:-:S06]  /*0040*/  UIMAD.WIDE.U32 UR4, UR4, UR5, URZ ;  /* 0x00000005040472a5 */ /* 0x002fcc000f8e00ff */
[----:B0-----:R-:W-:-:S04]  /*0050*/  LOP3.LUT P0, RZ, R0, UR4, RZ, 0xfc, !PT ;  /* 0x0000000400ff7c12 */ /* 0x001fc8000f80fcff */
[----:B------:R-:W-:-:S13]  /*0060*/  LOP3.LUT P0, RZ, RZ, UR5, RZ, 0xfc, P0 ;  /* 0x00000005ffff7c12 */ /* 0x000fda000800fcff */
[----:B------:R-:W-:Y:S05]  /*0070*/  @P0 EXIT ;  /* 0x000000000000094d */ /* 0x000fea0003800000 */
[----:B------:R-:W0:Y:S01]  /*0080*/  LDC.64 R4, c[0x0][0x380] ;  /* 0x0000e000ff047b82 */ /* 0x000e220000000a00 */
[----:B------:R-:W0:Y:S02]  /*0090*/  LDCU.64 UR6, c[0x0][0x358] ;  /* 0x00006b00ff0677ac */ /* 0x000e240008000a00 */
[----:B0-----:R-:W2:Y:S02]  /*00a0*/  LDG.E R4, desc[UR6][R4.64] ;  /* 0x0000000604047981 */ /* 0x001ea4000c1e1900 */
[----:B--2---:R-:W-:Y:S02]  /*00b0*/  ISETP.GE.U32.AND P0, PT, R4, 0x1, PT ;  /* 0x000000010400780c */ /* 0x004fe40003f06070 */
[----:B------:R-:W-:-:S04]  /*00c0*/  SHF.R.S32.HI R0, RZ, 0x1f, R4 ;  /* 0x0000001fff007819 */ /* 0x000fc80000011404 */
[----:B------:R-:W-:Y:S01]  /*00d0*/  ISETP.GE.AND.EX P0, PT, R0, RZ, PT, P0 ;  /* 0x000000ff0000720c */ /* 0x000fe20003f06300 */
[----:B------:R-:W-:-:S12]  /*00e0*/  IMAD.MOV.U32 R0, RZ, RZ, RZ ;  /* 0x000000ffff007224 */ /* 0x000fd800078e00ff */
[----:B------:R-:W-:Y:S05]  /*00f0*/  @!P0 BRA `(.L_x_8) ;  /* 0x0000000400a08947 */ /* 0x000fea0003800000 */
[C---:B------:R-:W-:Y:S01]  /*0100*/  ISETP.GE.U32.AND P1, PT, R4.reuse, 0x10, PT ;  /* 0x000000100400780c */ /* 0x040fe20003f26070 */
[----:B------:R-:W-:Y:S01]  /*0110*/  IMAD.MOV.U32 R0, RZ, RZ, RZ ;  /* 0x000000ffff007224 */ /* 0x000fe200078e00ff */
[----:B------:R-:W-:Y:S01]  /*0120*/  LOP3.LUT R25, R4, 0xf, RZ, 0xc0, !PT ;  /* 0x0000000f04197812 */ /* 0x000fe200078ec0ff */
[----:B------:R-:W-:Y:S02]  /*0130*/  IMAD.MOV.U32 R5, RZ, RZ, RZ ;  /* 0x000000ffff057224 */ /* 0x000fe400078e00ff */
[----:B------:R-:W-:Y:S01]  /*0140*/  IMAD.MOV.U32 R6, RZ, RZ, RZ ;  /* 0x000000ffff067224 */ /* 0x000fe200078e00ff */
[----:B------:R-:W-:-:S04]  /*0150*/  ISETP.NE.U32.AND P0, PT, R25, RZ, PT ;  /* 0x000000ff1900720c */ /* 0x000fc80003f05070 */
[----:B------:R-:W-:-:S03]  /*0160*/  ISETP.NE.AND.EX P0, PT, RZ, RZ, PT, P0 ;  /* 0x000000ffff00720c */ /* 0x000fc60003f05300 */
[----:B------:R-:W-:Y:S10]  /*0170*/  @!P1 BRA `(.L_x_9) ;  /* 0x0000000000a09947 */ /* 0x000ff40003800000 */
[----:B------:R-:W0:Y:S01]  /*0180*/  LDCU.64 UR4, c[0x0][0x388] ;  /* 0x00007100ff0477ac */ /* 0x000e220008000a00 */
[----:B------:R-:W-:Y:S02]  /*0190*/  LOP3.LUT R5, R4, 0x7ffffff0, RZ, 0xc0, !PT ;  /* 0x7ffffff004057812 */ /* 0x000fe400078ec0ff */
[----:B------:R-:W-:Y:S01]  /*01a0*/  CS2R R6, SRZ ;  /* 0x0000000000067805 */ /* 0x000fe2000001ff00 */
[----:B------:R-:W-:Y:S02]  /*01b0*/  IMAD.MOV.U32 R0, RZ, RZ, RZ ;  /* 0x000000ffff007224 */ /* 0x000fe400078e00ff */
[----:B------:R-:W-:Y:S01]  /*01c0*/  IMAD.MOV.U32 R8, RZ, RZ, R5 ;  /* 0x000000ffff087224 */ /* 0x000fe200078e0005 */
[----:B0-----:R-:W-:-:S04]  /*01d0*/  UIADD3 UR4, UP0, UPT, UR4, 0x20, URZ ;  /* 0x0000002004047890 */ /* 0x001fc8000ff1e0ff */
[----:B------:R-:W-:Y:S02]  /*01e0*/  UIADD3.X UR5, UPT, UPT, URZ, UR5, URZ, UP0, !UPT ;  /* 0x00000005ff057290 */ /* 0x000fe400087fe4ff */
[----:B------:R-:W-:-:S04]  /*01f0*/  IMAD.U32 R2, RZ, RZ, UR4 ;  /* 0x00000004ff027e24 */ /* 0x000fc8000f8e00ff */
[----:B------:R-:W-:-:S07]  /*0200*/  IMAD.U32 R3, RZ, RZ, UR5 ;  /* 0x00000005ff037e24 */ /* 0x000fce000f8e00ff */
.L_x_10:
[----:B------:R-:W2:Y:S04]  /*0210*/  LDG.E R15, desc[UR6][R2.64+-0x20] ;  /* 0xffffe006020f7981 */ /* 0x000ea8000c1e1900 */
[----:B------:R-:W2:Y:S04]  /*0220*/  LDG.E R16, desc[UR6][R2.64+-0x1c] ;  /* 0xffffe40602107981 */ /* 0x000ea8000c1e1900 */
[----:B------:R-:W3:Y:S04]  /*0230*/  LDG.E R18, desc[UR6][R2.64+-0x18] ;  /* 0xffffe80602127981 */ /* 0x000ee8000c1e1900 */
[----:B------:R-:W3:Y:S04]  /*0240*/  LDG.E R17, desc[UR6][R2.64+-0x14] ;  /* 0xffffec0602117981 */ /* 0x000ee8000c1e1900 */
[----:B------:R-:W4:Y:S04]  /*0250*/  LDG.E R20, desc[UR6][R2.64+-0x10] ;  /* 0xfffff00602147981 */ /* 0x000f28000c1e1900 */
[----:B------:R-:W4:Y:S04]  /*0260*/  LDG.E R19, desc[UR6][R2.64+-0xc] ;  /* 0xfffff40602137981 */ /* 0x000f28000c1e1900 */
[----:B------:R-:W5:Y:S04]  /*0270*/  LDG.E R22, desc[UR6][R2.64+-0x8] ;  /* 0xfffff80602167981 */ /* 0x000f68000c1e1900 */
        /* <DEDUP_REMOVED lines=8> */
[----:B------:R0:W5:Y:S01]  /*0300*/  LDG.E R10, desc[UR6][R2.64+0x1c] ;  /* 0x00001c06020a7981 */ /* 0x000162000c1e1900 */
[----:B------:R-:W-:-:S04]  /*0310*/  IADD3 R8, P1, PT, R8, -0x10, RZ ;  /* 0xfffffff008087810 */ /* 0x000fc80007f3e0ff */
[----:B------:R-:W-:Y:S02]  /*0320*/  IADD3.X R7, PT, PT, R7, -0x1, RZ, P1, !PT ;  /* 0xffffffff07077810 */ /* 0x000fe40000ffe4ff */
[----:B------:R-:W-:Y:S02]  /*0330*/  ISETP.NE.U32.AND P1, PT, R8, RZ, PT ;  /* 0x000000ff0800720c */ /* 0x000fe40003f25070 */
[----:B0-----:R-:W-:Y:S02]  /*0340*/  IADD3 R2, P2, PT, R2, 0x40, RZ ;  /* 0x0000004002027810 */ /* 0x001fe40007f5e0ff */
[----:B------:R-:W-:-:S03]  /*0350*/  ISETP.NE.AND.EX P1, PT, R7, RZ, PT, P1 ;  /* 0x000000ff0700720c */ /* 0x000fc60003f25310 */
[----:B------:R-:W-:Y:S01]  /*0360*/  IMAD.X R3, RZ, RZ, R3, P2 ;  /* 0x000000ffff037224 */ /* 0x000fe200010e0603 */
[----:B--2---:R-:W-:-:S04]  /*0370*/  IADD3 R15, PT, PT, R16, R15, R0 ;  /* 0x0000000f100f7210 */ /* 0x004fc80007ffe000 */
[----:B---3--:R-:W-:-:S04]  /*0380*/  IADD3 R15, PT, PT, R17, R18, R15 ;  /* 0x00000012110f7210 */ /* 0x008fc80007ffe00f */
[----:B----4-:R-:W-:-:S04]  /*0390*/  IADD3 R15, PT, PT, R19, R20, R15 ;  /* 0x00000014130f7210 */ /* 0x010fc80007ffe00f */
[----:B-----5:R-:W-:-:S04]  /*03a0*/  IADD3 R15, PT, PT, R21, R22, R15 ;  /* 0x00000016150f7210 */ /* 0x020fc80007ffe00f */
[----:B------:R-:W-:-:S04]  /*03b0*/  IADD3 R15, PT, PT, R23, R24, R15 ;  /* 0x00000018170f7210 */ /* 0x000fc80007ffe00f */
[----:B------:R-:W-:-:S04]  /*03c0*/  IADD3 R13, PT, PT, R13, R14, R15 ;  /* 0x0000000e0d0d7210 */ /* 0x000fc80007ffe00f */
[----:B------:R-:W-:-:S04]  /*03d0*/  IADD3 R9, PT, PT, R12, R9, R13 ;  /* 0x000000090c097210 */ /* 0x000fc80007ffe00d */
[----:B------:R-:W-:Y:S01]  /*03e0*/  IADD3 R0, PT, PT, R10, R11, R9 ;  /* 0x0000000b0a007210 */ /* 0x000fe20007ffe009 */
[----:B------:R-:W-:Y:S06]  /*03f0*/  @P1 BRA `(.L_x_10) ;  /* 0xfffffffc00841947 */ /* 0x000fec000383ffff */
.L_x_9:
[----:B------:R-:W-:Y:S05]  /*0400*/  @!P0 BRA `(.L_x_8) ;  /* 0x0000000000dc8947 */ /* 0x000fea0003800000 */
[----:B------:R-:W-:Y:S02]  /*0410*/  ISETP.GE.U32.AND P1, PT, R25, 0x8, PT ;  /* 0x000000081900780c */ /* 0x000fe40003f26070 */
[----:B------:R-:W-:Y:S02]  /*0420*/  LOP3.LUT R15, R4, 0x7, RZ, 0xc0, !PT ;  /* 0x00000007040f7812 */ /* 0x000fe400078ec0ff */
[----:B------:R-:W-:Y:S02]  /*0430*/  ISETP.GE.U32.AND.EX P1, PT, RZ, RZ, PT, P1 ;  /* 0x000000ffff00720c */ /* 0x000fe40003f26110 */
[----:B------:R-:W-:-:S04]  /*0440*/  ISETP.NE.U32.AND P0, PT, R15, RZ, PT ;  /* 0x000000ff0f00720c */ /* 0x000fc80003f05070 */
[----:B------:R-:W-:-:S07]  /*0450*/  ISETP.NE.AND.EX P0, PT, RZ, RZ, PT, P0 ;  /* 0x000000ffff00720c */ /* 0x000fce0003f05300 */
[----:B------:R-:W-:Y:S06]  /*0460*/  @!P1 BRA `(.L_x_11) ;  /* 0x0000000000449947 */ /* 0x000fec0003800000 */
[----:B------:R-:W0:Y:S02]  /*0470*/  LDC.64 R2, c[0x0][0x388] ;  /* 0x0000e200ff027b82 */ /* 0x000e240000000a00 */
[----:B0-----:R-:W-:-:S04]  /*0480*/  LEA R2, P1, R5, R2, 0x2 ;  /* 0x0000000205027211 */ /* 0x001fc800078210ff */
[----:B------:R-:W-:-:S05]  /*0490*/  LEA.HI.X R3, R5, R3, R6, 0x2, P1 ;  /* 0x0000000305037211 */ /* 0x000fca00008f1406 */
[----:B------:R-:W2:Y:S04]  /*04a0*/  LDG.E R7, desc[UR6][R2.64] ;  /* 0x0000000602077981 */ /* 0x000ea8000c1e1900 */
[----:B------:R-:W2:Y:S04]  /*04b0*/  LDG.E R8, desc[UR6][R2.64+0x4] ;  /* 0x0000040602087981 */ /* 0x000ea8000c1e1900 */
[----:B------:R-:W3:Y:S04]  /*04c0*/  LDG.E R10, desc[UR6][R2.64+0x8] ;  /* 0x00000806020a7981 */ /* 0x000ee8000c1e1900 */
[----:B------:R-:W3:Y:S04]  /*04d0*/  LDG.E R9, desc[UR6][R2.64+0xc] ;  /* 0x00000c0602097981 */ /* 0x000ee8000c1e1900 */
[----:B------:R-:W4:Y:S04]  /*04e0*/  LDG.E R12, desc[UR6][R2.64+0x10] ;  /* 0x00001006020c7981 */ /* 0x000f28000c1e1900 */
[----:B------:R-:W4:Y:S04]  /*04f0*/  LDG.E R11, desc[UR6][R2.64+0x14] ;  /* 0x00001406020b7981 */ /* 0x000f28000c1e1900 */
[----:B------:R-:W5:Y:S04]  /*0500*/  LDG.E R14, desc[UR6][R2.64+0x18] ;  /* 0x00001806020e7981 */ /* 0x000f68000c1e1900 */
[----:B------:R-:W5:Y:S01]  /*0510*/  LDG.E R13, desc[UR6][R2.64+0x1c] ;  /* 0x00001c06020d7981 */ /* 0x000f62000c1e1900 */
[----:B------:R-:W-:-:S05]  /*0520*/  IADD3 R5, P1, PT, R5, 0x8, RZ ;  /* 0x0000000805057810 */ /* 0x000fca0007f3e0ff */
[----:B------:R-:W-:Y:S01]  /*0530*/  IMAD.X R6, RZ, RZ, R6, P1 ;  /* 0x000000ffff067224 */ /* 0x000fe200008e0606 */
[----:B--2---:R-:W-:-:S04]  /*0540*/  IADD3 R7, PT, PT, R8, R7, R0 ;  /* 0x0000000708077210 */ /* 0x004fc80007ffe000 */
[----:B---3--:R-:W-:-:S04]  /*0550*/  IADD3 R7, PT, PT, R9, R10, R7 ;  /* 0x0000000a09077210 */ /* 0x008fc80007ffe007 */
[----:B----4-:R-:W-:-:S04]  /*0560*/  IADD3 R7, PT, PT, R11, R12, R7 ;  /* 0x0000000c0b077210 */ /* 0x010fc80007ffe007 */
[----:B-----5:R-:W-:-:S07]  /*0570*/  IADD3 R0, PT, PT, R13, R14, R7 ;  /* 0x0000000e0d007210 */ /* 0x020fce0007ffe007 */
.L_x_11:
[----:B------:R-:W-:Y:S05]  /*0580*/  @!P0 BRA `(.L_x_8) ;  /* 0x00000000007c8947 */ /* 0x000fea0003800000 */
[----:B------:R-:W-:-:S04]  /*0590*/  ISETP.GE.U32.AND P0, PT, R15, 0x4, PT ;  /* 0x000000040f00780c */ /* 0x000fc80003f06070 */
[----:B------:R-:W-:-:S13]  /*05a0*/  ISETP.GE.U32.AND.EX P0, PT, RZ, RZ, PT, P0 ;  /* 0x000000ffff00720c */ /* 0x000fda0003f06100 */
[----:B------:R-:W0:Y:S02]  /*05b0*/  @P0 LDC.64 R2, c[0x0][0x388] ;  /* 0x0000e200ff020b82 */ /* 0x000e240000000a00 */
[----:B0-----:R-:W-:-:S04]  /*05c0*/  @P0 LEA R2, P1, R5, R2, 0x2 ;  /* 0x0000000205020211 */ /* 0x001fc800078210ff */
[----:B------:R-:W-:-:S05]  /*05d0*/  @P0 LEA.HI.X R3, R5, R3, R6, 0x2, P1 ;  /* 0x0000000305030211 */ /* 0x000fca00008f1406 */
[----:B------:R-:W2:Y:S04]  /*05e0*/  @P0 LDG.E R9, desc[UR6][R2.64] ;  /* 0x0000000602090981 */ /* 0x000ea8000c1e1900 */
[----:B------:R-:W2:Y:S04]  /*05f0*/  @P0 LDG.E R8, desc[UR6][R2.64+0x4] ;  /* 0x0000040602080981 */ /* 0x000ea8000c1e1900 */
[----:B------:R-:W3:Y:S04]  /*0600*/  @P0 LDG.E R11, desc[UR6][R2.64+0x8] ;  /* 0x00000806020b0981 */ /* 0x000ee8000c1e1900 */
[----:B------:R-:W3:Y:S01]  /*0610*/  @P0 LDG.E R10, desc[UR6][R2.64+0xc] ;  /* 0x00000c06020a0981 */ /* 0x000ee2000c1e1900 */
[----:B------:R-:W-:Y:S01]  /*0620*/  LOP3.LUT R4, R4, 0x3, RZ, 0xc0, !PT ;  /* 0x0000000304047812 */ /* 0x000fe200078ec0ff */
[----:B------:R-:W-:Y:S01]  /*0630*/  IMAD.MOV.U32 R7, RZ, RZ, RZ ;  /* 0x000000ffff077224 */ /* 0x000fe200078e00ff */
[----:B------:R-:W-:-:S02]  /*0640*/  @P0 IADD3 R5, P2, PT, R5, 0x4, RZ ;  /* 0x0000000405050810 */ /* 0x000fc40007f5e0ff */
[----:B------:R-:W-:-:S03]  /*0650*/  ISETP.NE.U32.AND P1, PT, R4, RZ, PT ;  /* 0x000000ff0400720c */ /* 0x000fc60003f25070 */
[----:B------:R-:W-:Y:S01]  /*0660*/  @P0 IMAD.X R6, RZ, RZ, R6, P2 ;  /* 0x000000ffff060224 */ /* 0x000fe200010e0606 */
[----:B------:R-:W-:Y:S02]  /*0670*/  ISETP.NE.AND.EX P1, PT, R7, RZ, PT, P1 ;  /* 0x000000ff0700720c */ /* 0x000fe40003f25310 */
[----:B--2---:R-:W-:-:S04]  /*0680*/  @P0 IADD3 R8, PT, PT, R8, R9, R0 ;  /* 0x0000000908080210 */ /* 0x004fc80007ffe000 */
[----:B---3--:R-:W-:-:S07]  /*0690*/  @P0 IADD3 R0, PT, PT, R10, R11, R8 ;  /* 0x0000000b0a000210 */ /* 0x008fce0007ffe008 */
[----:B------:R-:W-:Y:S05]  /*06a0*/  @!P1 BRA `(.L_x_8) ;  /* 0x0000000000349947 */ /* 0x000fea0003800000 */
[----:B------:R-:W0:Y:S02]  /*06b0*/  LDC.64 R2, c[0x0][0x388] ;  /* 0x0000e200ff027b82 */ /* 0x000e240000000a00 */
[----:B0-----:R-:W-:-:S04]  /*06c0*/  LEA R2, P0, R5, R2, 0x2 ;  /* 0x0000000205027211 */ /* 0x001fc800078010ff */
[----:B------:R-:W-:-:S09]  /*06d0*/  LEA.HI.X R5, R5, R3, R6, 0x2, P0 ;  /* 0x0000000305057211 */ /* 0x000fd200000f1406 */
.L_x_12:
[----:B------:R-:W-:-:S06]  /*06e0*/  IMAD.MOV.U32 R3, RZ, RZ, R5 ;  /* 0x000000ffff037224 */ /* 0x000fcc00078e0005 */
[----:B------:R0:W2:Y:S01]  /*06f0*/  LDG.E R3, desc[UR6][R2.64] ;  /* 0x0000000602037981 */ /* 0x0000a2000c1e1900 */
[----:B------:R-:W-:-:S04]  /*0700*/  IADD3 R4, P0, PT, R4, -0x1, RZ ;  /* 0xffffffff04047810 */ /* 0x000fc80007f1e0ff */
[----:B------:R-:W-:Y:S02]  /*0710*/  IADD3.X R7, PT, PT, R7, -0x1, RZ, P0, !PT ;  /* 0xffffffff07077810 */ /* 0x000fe400007fe4ff */
[----:B------:R-:W-:Y:S02]  /*0720*/  ISETP.NE.U32.AND P0, PT, R4, RZ, PT ;  /* 0x000000ff0400720c */ /* 0x000fe40003f05070 */
[----:B0-----:R-:W-:Y:S02]  /*0730*/  IADD3 R2, P1, PT, R2, 0x4, RZ ;  /* 0x0000000402027810 */ /* 0x001fe40007f3e0ff */
[----:B------:R-:W-:-:S03]  /*0740*/  ISETP.NE.AND.EX P0, PT, R7, RZ, PT, P0 ;  /* 0x000000ff0700720c */ /* 0x000fc60003f05300 */
[----:B------:R-:W-:Y:S02]  /*0750*/  IMAD.X R5, RZ, RZ, R5, P1 ;  /* 0x000000ffff057224 */ /* 0x000fe400008e0605 */
[----:B--2---:R-:W-:-:S08]  /*0760*/  IMAD.IADD R0, R3, 0x1, R0 ;  /* 0x0000000103007824 */ /* 0x004fd000078e0200 */
[----:B------:R-:W-:Y:S05]  /*0770*/  @P0 BRA `(.L_x_12) ;  /* 0xfffffffc00d80947 */ /* 0x000fea000383ffff */
.L_x_8:
[----:B------:R-:W0:Y:S02]  /*0780*/  LDC.64 R2, c[0x0][0x390] ;  /* 0x0000e400ff027b82 */ /* 0x000e240000000a00 */
[----:B0-----:R-:W-:Y:S01]  /*0790*/  STG.E desc[UR6][R2.64], R0 ;  /* 0x0000000002007986 */ /* 0x001fe2000c101906 */
[----:B------:R-:W-:Y:S05]  /*07a0*/  EXIT ;  /* 0x000000000000794d */ /* 0x000fea0003800000 */
.L_x_13:
        /* <DEDUP_REMOVED lines=13> */
.L_x_36:


//--------------------- .text.sum                 --------------------------
	.section	.text.sum,"ax",@progbits
	.align	128
        .global         sum
        .type           sum,@function
        .size           sum,(.L_x_37 - sum)
        .other          sum,@"STO_CUDA_ENTRY STV_DEFAULT"
sum:
.text.sum:
[----:B------:R-:W0:Y:S08]  /*0000*/  LDC R1, c[0x0][0x37c] ;  /* 0x0000df00ff017b82 */ /* 0x000e300000000800 */
[----:B------:R-:W1:Y:S01]  /*0010*/  LDC.64 R2, c[0x0][0x398] ;  /* 0x0000e600ff027b82 */ /* 0x000e620000000a00 */
[----:B------:R-:W1:Y:S02]  /*0020*/  LDCU.64 UR36, c[0x0][0x358] ;  /* 0x00006b00ff2477ac */ /* 0x000e640008000a00 */
[----:B-1----:R-:W2:Y:S05]  /*0030*/  LDG.E R2, desc[UR36][R2.64] ;  /* 0x0000002402027981 */ /* 0x002eaa000c1e1900 */
[----:B------:R-:W1:Y:S01]  /*0040*/  S2UR UR38, SR_CTAID.X ;  /* 0x00000000002679c3 */ /* 0x000e620000002500 */
[----:B------:R-:W1:Y:S01]  /*0050*/  LDCU UR4, c[0x0][0x360] ;  /* 0x00006c00ff0477ac */ /* 0x000e620008000800 */
[----:B------:R-:W3:Y:S01]  /*0060*/  S2R R18, SR_TID.X ;  /* 0x0000000000127919 */ /* 0x000ee20000002100 */
[----:B-1----:R-:W-:-:S06]  /*0070*/  UIMAD.WIDE.U32 UR38, UR38, UR4, URZ ;  /* 0x00000004262672a5 */ /* 0x002fcc000f8e00ff */
[----:B---3--:R-:W-:-:S05]  /*0080*/  IADD3 R17, P1, PT, R18, UR38, RZ ;  /* 0x0000002612117c10 */ /* 0x008fca000ff3e0ff */
[----:B------:R-:W-:Y:S01]  /*0090*/  IMAD.X R16, RZ, RZ, UR39, P1 ;  /* 0x00000027ff107e24 */ /* 0x000fe200088e06ff */
[----:B--2---:R-:W-:-:S13]  /*00a0*/  ISETP.NE.AND P0, PT, R2, RZ, PT ;  /* 0x000000ff0200720c */ /* 0x004fda0003f05270 */
[----:B0-----:R-:W-:Y:S05]  /*00b0*/  @P0 BRA `(.L_x_14) ;  /* 0x0000000800980947 */ /* 0x001fea0003800000 */
[----:B------:R-:W0:Y:S02]  /*00c0*/  LDC.64 R2, c[0x0][0x380] ;  /* 0x0000e000ff027b82 */ /* 0x000e240000000a00 */
[----:B0-----:R-:W2:Y:S02]  /*00d0*/  LDG.E R2, desc[UR36][R2.64] ;  /* 0x0000002402027981 */ /* 0x001ea4000c1e1900 */
[----:B--2---:R-:W-:Y:S02]  /*00e0*/  ISETP.GE.U32.AND P0, PT, R17, R2, PT ;  /* 0x000000021100720c */ /* 0x004fe40003f06070 */
[----:B------:R-:W-:-:S04]  /*00f0*/  SHF.R.S32.HI R5, RZ, 0x1f, R2 ;  /* 0x0000001fff057819 */ /* 0x000fc80000011402 */
[----:B------:R-:W-:-:S13]  /*0100*/  ISETP.GE.AND.EX P0, PT, R16, R5, PT, P0 ;  /* 0x000000051000720c */ /* 0x000fda0003f06300 */
[----:B------:R-:W-:Y:S05]  /*0110*/  @P0 EXIT ;  /* 0x000000000000094d */ /* 0x000fea0003800000 */
[----:B------:R-:W0:Y:S02]  /*0120*/  LDCU UR5, c[0x0][0x370] ;  /* 0x00006e00ff0577ac */ /* 0x000e240008000800 */
[----:B0-----:R-:W-:-:S04]  /*0130*/  UIMAD UR4, UR4, UR5, URZ ;  /* 0x00000005040472a4 */ /* 0x001fc8000f8e02ff */
[----:B------:R-:W-:-:S09]  /*0140*/  UISETP.NE.AND UP0, UPT, UR4, 0x4000, UPT ;  /* 0x000040000400788c */ /* 0x000fd2000bf05270 */
[----:B------:R-:W-:Y:S05]  /*0150*/  BRA.U !UP0, `(.L_x_15) ;  /* 0x0000000108487547 */ /* 0x000fea000b800000 */
[----:B------:R-:W-:Y:S01]  /*0160*/  MOV R2, 0x40 ;  /* 0x0000004000027802 */ /* 0x000fe20000000f00 */
[----:B------:R-:W0:Y:S01]  /*0170*/  LDCU.64 UR4, c[0x4][0x10] ;  /* 0x01000200ff0477ac */ /* 0x000e220008000a00 */
[----:B------:R-:W-:Y:S02]  /*0180*/  IMAD.MOV.U32 R8, RZ, RZ, 0x15 ;  /* 0x00000015ff087424 */ /* 0x000fe400078e00ff */
[----:B------:R-:W-:Y:S01]  /*0190*/  IMAD.MOV.U32 R12, RZ, RZ, 0x1 ;  /* 0x00000001ff0c7424 */ /* 0x000fe200078e00ff */
[----:B------:R-:W1:Y:S01]  /*01a0*/  LDCU.64 UR6, c[0x4][0x18] ;  /* 0x01000300ff0677ac */ /* 0x000e620008000a00 */
[----:B------:R-:W2:Y:S01]  /*01b0*/  LDC.64 R2, c[0x4][R2] ;  /* 0x0100000002027b82 */ /* 0x000ea20000000a00 */
[----:B------:R-:W-:Y:S01]  /*01c0*/  IMAD.MOV.U32 R13, RZ, RZ, RZ ;  /* 0x000000ffff0d7224 */ /* 0x000fe200078e00ff */
[----:B------:R-:W3:Y:S01]  /*01d0*/  LDCU.64 UR8, c[0x4][0x8] ;  /* 0x01000100ff0877ac */ /* 0x000ee20008000a00 */
[----:B0-----:R-:W-:Y:S02]  /*01e0*/  IMAD.U32 R4, RZ, RZ, UR4 ;  /* 0x00000004ff047e24 */ /* 0x001fe4000f8e00ff */
[----:B------:R-:W-:-:S02]  /*01f0*/  IMAD.U32 R5, RZ, RZ, UR5 ;  /* 0x00000005ff057e24 */ /* 0x000fc4000f8e00ff */
[----:B-1----:R-:W-:Y:S02]  /*0200*/  IMAD.U32 R6, RZ, RZ, UR6 ;  /* 0x00000006ff067e24 */ /* 0x002fe4000f8e00ff */
[----:B------:R-:W-:Y:S02]  /*0210*/  IMAD.U32 R7, RZ, RZ, UR7 ;  /* 0x00000007ff077e24 */ /* 0x000fe4000f8e00ff */
[----:B---3--:R-:W-:Y:S02]  /*0220*/  IMAD.U32 R10, RZ, RZ, UR8 ;  /* 0x00000008ff0a7e24 */ /* 0x008fe4000f8e00ff */
[----:B------:R-:W-:-:S07]  /*0230*/  IMAD.U32 R11, RZ, RZ, UR9 ;  /* 0x00000009ff0b7e24 */ /* 0x000fce000f8e00ff */
[----:B------:R-:W-:-:S07]  /*0240*/  LEPC R20, `(.L_x_16) ;  /* 0x000000001014794e */ /* 0x000fce0000000000 */
[----:B--2---:R-:W-:Y:S05]  /*0250*/  CALL.ABS.NOINC R2 ;  /* 0x0000000002007343 */ /* 0x004fea0003c00000 */
.L_x_16:
[----:B------:R-:W0:Y:S02]  /*0260*/  LDC.64 R2, c[0x0][0x380] ;  /* 0x0000e000ff027b82 */ /* 0x000e240000000a00 */
[----:B0-----:R0:W5:Y:S02]  /*0270*/  LDG.E R2, desc[UR36][R2.64] ;  /* 0x0000002402027981 */ /* 0x001164000c1e1900 */
.L_x_15:
[----:B-----5:R-:W-:Y:S01]  /*0280*/  ISETP.GE.U32.AND P0, PT, R17, R2, PT ;  /* 0x000000021100720c */ /* 0x020fe20003f06070 */
[----:B------:R-:W-:Y:S01]  /*0290*/  BSSY.RECONVERGENT B0, `(.L_x_17) ;  /* 0x0000083000007945 */ /* 0x000fe20003800200 */
[----:B0-----:R-:W-:Y:S01]  /*02a0*/  SHF.R.S32.HI R3, RZ, 0x1f, R2 ;  /* 0x0000001fff037819 */ /* 0x001fe20000011402 */
[----:B------:R-:W-:-:S03]  /*02b0*/  IMAD.MOV.U32 R0, RZ, RZ, RZ ;  /* 0x000000ffff007224 */ /* 0x000fc600078e00ff */
[----:B------:R-:W-:-:S13]  /*02c0*/  ISETP.GE.AND.EX P0, PT, R16, R3, PT, P0 ;  /* 0x000000031000720c */ /* 0x000fda0003f06300 */
[----:B------:R-:W-:Y:S05]  /*02d0*/  @P0 BRA `(.L_x_18) ;  /* 0x0000000400f80947 */ /* 0x000fea0003800000 */
[----:B------:R-:W-:Y:S01]  /*02e0*/  IADD3 R5, P1, PT, R17, 0x4000, RZ ;  /* 0x0000400011057810 */ /* 0x000fe20007f3e0ff */
[----:B------:R-:W-:Y:S01]  /*02f0*/  ULOP3.LUT UR4, URZ, UR38, URZ, 0x33, !UPT ;  /* 0x00000026ff047292 */ /* 0x000fe2000f8e33ff */
[----:B------:R-:W-:Y:S01]  /*0300*/  BSSY.RECONVERGENT B1, `(.L_x_19) ;  /* 0x0000040000017945 */ /* 0x000fe20003800200 */
[----:B------:R-:W-:Y:S01]  /*0310*/  IMAD.MOV.U32 R7, RZ, RZ, R17 ;  /* 0x000000ffff077224 */ /* 0x000fe200078e0011 */
[----:B------:R-:W-:Y:S01]  /*0320*/  ISETP.GT.U32.AND P0, PT, R5, R2, PT ;  /* 0x000000020500720c */ /* 0x000fe20003f04070 */
[--C-:B------:R-:W-:Y:S02]  /*0330*/  IMAD.X R0, RZ, RZ, R16.reuse, P1 ;  /* 0x000000ffff007224 */ /* 0x100fe400008e0610 */
[----:B------:R-:W-:-:S03]  /*0340*/  IMAD.MOV.U32 R4, RZ, RZ, R16 ;  /* 0x000000ffff047224 */ /* 0x000fc600078e0010 */
[----:B------:R-:W-:-:S04]  /*0350*/  ISETP.GT.U32.AND.EX P0, PT, R0, R3, PT, P0 ;  /* 0x000000030000720c */ /* 0x000fc80003f04100 */
[----:B------:R-:W-:Y:S02]  /*0360*/  SEL R5, R5, R2, P0 ;  /* 0x0000000205057207 */ /* 0x000fe40000000000 */
[----:B------:R-:W-:Y:S02]  /*0370*/  SEL R0, R0, R3, P0 ;  /* 0x0000000300007207 */ /* 0x000fe40000000000 */
[----:B------:R-:W-:Y:S02]  /*0380*/  LOP3.LUT R3, RZ, UR39, RZ, 0x33, !PT ;  /* 0x00000027ff037c12 */ /* 0x000fe4000f8e33ff */
[----:B------:R-:W-:-:S04]  /*0390*/  IADD3 R18, P0, P1, -R18, UR4, R5 ;  /* 0x0000000412127c10 */ /* 0x000fc8000f91e105 */
[----:B------:R-:W-:Y:S01]  /*03a0*/  IADD3.X R3, PT, PT, R0, -0x1, R3, P0, P1 ;  /* 0xffffffff00037810 */ /* 0x000fe200007e2403 */
[----:B------:R-:W-:Y:S01]  /*03b0*/  IMAD.MOV.U32 R0, RZ, RZ, RZ ;  /* 0x000000ffff007224 */ /* 0x000fe200078e00ff */
[C---:B------:R-:W-:Y:S02]  /*03c0*/  ISETP.GE.U32.AND P1, PT, R18.reuse, 0x3c000, PT ;  /* 0x0003c0001200780c */ /* 0x040fe40003f26070 */
[----:B------:R-:W-:Y:S02]  /*03d0*/  SHF.R.U64 R5, R18, 0xe, R3 ;  /* 0x0000000e12057819 */ /* 0x000fe40000001203 */
[----:B------:R-:W-:Y:S02]  /*03e0*/  ISETP.GE.U32.AND.EX P1, PT, R3, RZ, PT, P1 ;  /* 0x000000ff0300720c */ /* 0x000fe40003f26110 */
[----:B------:R-:W-:-:S04]  /*03f0*/  IADD3 R5, P2, PT, R5, 0x1, RZ ;  /* 0x0000000105057810 */ /* 0x000fc80007f5e0ff */
[----:B------:R-:W-:Y:S02]  /*0400*/  LOP3.LUT R24, R5, 0xf, RZ, 0xc0, !PT ;  /* 0x0000000f05187812 */ /* 0x000fe400078ec0ff */
[----:B------:R-:W-:Y:S02]  /*0410*/  LEA.HI.X R3, R3, RZ, RZ, 0x12, P2 ;  /* 0x000000ff03037211 */ /* 0x000fe400010f94ff */
[----:B------:R-:W-:-:S04]  /*0420*/  ISETP.NE.U32.AND P0, PT, R24, RZ, PT ;  /* 0x000000ff1800720c */ /* 0x000fc80003f05070 */
[----:B------:R-:W-:Y:S01]  /*0430*/  ISETP.NE.AND.EX P0, PT, RZ, RZ, PT, P0 ;  /* 0x000000ffff00720c */ /* 0x000fe20003f05300 */
[----:B------:R-:W-:-:S12]  /*0440*/  @!P1 BRA `(.L_x_20) ;  /* 0x0000000000ac9947 */ /* 0x000fd80003800000 */
[----:B------:R-:W0:Y:S01]  /*0450*/  LDCU.64 UR4, c[0x0][0x388] ;  /* 0x00007100ff0477ac */ /* 0x000e220008000a00 */
[----:B------:R-:W-:Y:S01]  /*0460*/  LOP3.LUT R8, R3, 0x7ffff, RZ, 0xc0, !PT ;  /* 0x0007ffff03087812 */ /* 0x000fe200078ec0ff */
[----:B------:R-:W-:Y:S01]  /*0470*/  IMAD.MOV.U32 R0, RZ, RZ, RZ ;  /* 0x000000ffff007224 */ /* 0x000fe200078e00ff */
[----:B------:R-:W-:Y:S01]  /*0480*/  LOP3.LUT R9, R5, 0xfffffff0, RZ, 0xc0, !PT ;  /* 0xfffffff005097812 */ /* 0x000fe200078ec0ff */
[----:B------:R-:W-:Y:S02]  /*0490*/  IMAD.MOV.U32 R7, RZ, RZ, R17 ;  /* 0x000000ffff077224 */ /* 0x000fe400078e0011 */
[----:B------:R-:W-:Y:S01]  /*04a0*/  IMAD.MOV.U32 R4, RZ, RZ, R16 ;  /* 0x000000ffff047224 */ /* 0x000fe200078e0010 */
[----:B0-----:R-:W-:-:S04]  /*04b0*/  LEA R2, P1, R17, UR4, 0x2 ;  /* 0x0000000411027c11 */ /* 0x001fc8000f8210ff */
[----:B------:R-:W-:Y:S02]  /*04c0*/  IADD3 R2, P2, PT, R2, 0x80000, RZ ;  /* 0x0008000002027810 */ /* 0x000fe40007f5e0ff */
[----:B------:R-:W-:-:S05]  /*04d0*/  LEA.HI.X R3, R17, UR5, R16, 0x2, P1 ;  /* 0x0000000511037c11 */ /* 0x000fca00088f1410 */
[----:B------:R-:W-:-:S07]  /*04e0*/  IMAD.X R3, RZ, RZ, R3, P2 ;  /* 0x000000ffff037224 */ /* 0x000fce00010e0603 */
.L_x_21:
        /* <DEDUP_REMOVED lines=13> */
[----:B------:R-:W5:Y:S01]  /*05c0*/  LDG.E R11, desc[UR36][R2.64+0x50000] ;  /* 0x05000024020b7981 */ /* 0x000f62000c1e1900 */
[----:B--2---:R-:W-:-:S03]  /*05d0*/  IADD3 R18, PT, PT, R18, R21, R0 ;  /* 0x0000001512127210 */ /* 0x004fc60007ffe000 */
[----:B------:R-:W2:Y:S04]  /*05e0*/  LDG.E R21, desc[UR36][R2.64+0x60000] ;  /* 0x0600002402157981 */ /* 0x000ea8000c1e1900 */
[----:B------:R0:W2:Y:S01]  /*05f0*/  LDG.E R0, desc[UR36][R2.64+0x70000] ;  /* 0x0700002402007981 */ /* 0x0000a2000c1e1900 */
[----:B------:R-:W-:Y:S02]  /*0600*/  IADD3 R9, P1, PT, R9, -0x10, RZ ;  /* 0xfffffff009097810 */ /* 0x000fe40007f3e0ff */
[----:B---3--:R-:W-:Y:S02]  /*0610*/  IADD3 R18, PT, PT, R20, R23, R18 ;  /* 0x0000001714127210 */ /* 0x008fe40007ffe012 */
[----:B------:R-:W-:Y:S02]  /*0620*/  IADD3.X R8, PT, PT, R8, -0x1, RZ, P1, !PT ;  /* 0xffffffff08087810 */ /* 0x000fe40000ffe4ff */
[----:B------:R-:W-:-:S02]  /*0630*/  ISETP.NE.U32.AND P1, PT, R9, RZ, PT ;  /* 0x000000ff0900720c */ /* 0x000fc40003f25070 */
[----:B------:R-:W-:Y:S02]  /*0640*/  IADD3 R7, P2, PT, R7, 0x40000, RZ ;  /* 0x0004000007077810 */ /* 0x000fe40007f5e0ff */
[----:B----4-:R-:W-:Y:S02]  /*0650*/  IADD3 R18, PT, PT, R22, R25, R18 ;  /* 0x0000001916127210 */ /* 0x010fe40007ffe012 */
[----:B------:R-:W-:Y:S01]  /*0660*/  ISETP.NE.AND.EX P1, PT, R8, RZ, PT, P1 ;  /* 0x000000ff0800720c */ /* 0x000fe20003f25310 */
[----:B------:R-:W-:Y:S01]  /*0670*/  IMAD.X R4, RZ, RZ, R4, P2 ;  /* 0x000000ffff047224 */ /* 0x000fe200010e0604 */
[----:B0-----:R-:W-:Y:S02]  /*0680*/  IADD3 R2, P3, PT, R2, 0x100000, RZ ;  /* 0x0010000002027810 */ /* 0x001fe40007f7e0ff */
[----:B-----5:R-:W-:-:S03]  /*0690*/  IADD3 R14, PT, PT, R14, R19, R18 ;  /* 0x000000130e0e7210 */ /* 0x020fc60007ffe012 */
[----:B------:R-:W-:Y:S01]  /*06a0*/  IMAD.X R3, RZ, RZ, R3, P3 ;  /* 0x000000ffff037224 */ /* 0x000fe200018e0603 */
[----:B------:R-:W-:-:S04]  /*06b0*/  IADD3 R12, PT, PT, R12, R15, R14 ;  /* 0x0000000f0c0c7210 */ /* 0x000fc80007ffe00e */
[----:B------:R-:W-:-:S04]  /*06c0*/  IADD3 R10, PT, PT, R10, R13, R12 ;  /* 0x0000000d0a0a7210 */ /* 0x000fc80007ffe00c */
[----:B------:R-:W-:-:S04]  /*06d0*/  IADD3 R6, PT, PT, R11, R6, R10 ;  /* 0x000000060b067210 */ /* 0x000fc80007ffe00a */
[----:B--2---:R-:W-:Y:S01]  /*06e0*/  IADD3 R0, PT, PT, R0, R21, R6 ;  /* 0x0000001500007210 */ /* 0x004fe20007ffe006 */
[----:B------:R-:W-:Y:S06]  /*06f0*/  @P1 BRA `(.L_x_21) ;  /* 0xfffffffc007c1947 */ /* 0x000fec000383ffff */
.L_x_20:
[----:B------:R-:W-:Y:S05]  /*0700*/  BSYNC.RECONVERGENT B1 ;  /* 0x0000000000017941 */ /* 0x000fea0003800200 */
.L_x_19:
[----:B------:R-:W-:Y:S05]  /*0710*/  @!P0 BRA `(.L_x_18) ;  /* 0x0000000000e88947 */ /* 0x000fea0003800000 */
[----:B------:R-:W-:Y:S01]  /*0720*/  ISETP.GE.U32.AND P0, PT, R24, 0x8, PT ;  /* 0x000000081800780c */ /* 0x000fe20003f06070 */
[----:B------:R-:W-:Y:S01]  /*0730*/  BSSY.RECONVERGENT B1, `(.L_x_22) ;  /* 0x0000017000017945 */ /* 0x000fe20003800200 */
[----:B------:R-:W-:Y:S02]  /*0740*/  LOP3.LUT R14, R5, 0x7, RZ, 0xc0, !PT ;  /* 0x00000007050e7812 */ /* 0x000fe400078ec0ff */
[----:B------:R-:W-:Y:S02]  /*0750*/  ISETP.GE.U32.AND.EX P0, PT, RZ, RZ, PT, P0 ;  /* 0x000000ffff00720c */ /* 0x000fe40003f06100 */
[----:B------:R-:W-:-:S04]  /*0760*/  ISETP.NE.U32.AND P1, PT, R14, RZ, PT ;  /* 0x000000ff0e00720c */ /* 0x000fc80003f25070 */
[----:B------:R-:W-:-:S07]  /*0770*/  ISETP.NE.AND.EX P1, PT, RZ, RZ, PT, P1 ;  /* 0x000000ffff00720c */ /* 0x000fce0003f25310 */
[----:B------:R-:W-:Y:S06]  /*0780*/  @!P0 BRA `(.L_x_23) ;  /* 0x0000000000448947 */ /* 0x000fec0003800000 */
[----:B------:R-:W0:Y:S02]  /*0790*/  LDCU.64 UR4, c[0x0][0x388] ;  /* 0x00007100ff0477ac */ /* 0x000e240008000a00 */
[----:B0-----:R-:W-:-:S04]  /*07a0*/  LEA R2, P0, R7, UR4, 0x2 ;  /* 0x0000000407027c11 */ /* 0x001fc8000f8010ff */
[----:B------:R-:W-:-:S05]  /*07b0*/  LEA.HI.X R3, R7, UR5, R4, 0x2, P0 ;  /* 0x0000000507037c11 */ /* 0x000fca00080f1404 */
        /* <DEDUP_REMOVED lines=14> */
.L_x_23:
[----:B------:R-:W-:Y:S05]  /*08a0*/  BSYNC.RECONVERGENT B1 ;  /* 0x0000000000017941 */ /* 0x000fea0003800200 */
.L_x_22:
        /* <DEDUP_REMOVED lines=10> */
[----:B------:R-:W-:-:S02]  /*0950*/  LOP3.LUT R5, R5, 0x3, RZ, 0xc0, !PT ;  /* 0x0000000305057812 */ /* 0x000fc400078ec0ff */
[----:B------:R-:W-:Y:S02]  /*0960*/  @P0 IADD3 R7, P2, PT, R7, 0x10000, RZ ;  /* 0x0001000007070810 */ /* 0x000fe40007f5e0ff */
[----:B------:R-:W-:-:S03]  /*0970*/  ISETP.NE.U32.AND P1, PT, R5, RZ, PT ;  /* 0x000000ff0500720c */ /* 0x000fc60003f25070 */
[----:B------:R-:W-:Y:S01]  /*0980*/  @P0 IMAD.X R4, RZ, RZ, R4, P2 ;  /* 0x000000ffff040224 */ /* 0x000fe200010e0604 */
[----:B------:R-:W-:Y:S02]  /*0990*/  ISETP.NE.AND.EX P1, PT, RZ, RZ, PT, P1 ;  /* 0x000000ffff00720c */ /* 0x000fe40003f25310 */
[----:B--2---:R-:W-:-:S04]  /*09a0*/  @P0 IADD3 R6, PT, PT, R6, R9, R0 ;  /* 0x0000000906060210 */ /* 0x004fc80007ffe000 */
[----:B---3--:R-:W-:-:S07]  /*09b0*/  @P0 IADD3 R0, PT, PT, R8, R11, R6 ;  /* 0x0000000b08000210 */ /* 0x008fce0007ffe006 */
[----:B------:R-:W-:Y:S05]  /*09c0*/  @!P1 BRA `(.L_x_18) ;  /* 0x00000000003c9947 */ /* 0x000fea0003800000 */
[----:B------:R-:W0:Y:S01]  /*09d0*/  LDCU.64 UR4, c[0x0][0x388] ;  /* 0x00007100ff0477ac */ /* 0x000e220008000a00 */
[----:B------:R-:W-:-:S05]  /*09e0*/  IADD3 R5, P1, PT, RZ, -R5, RZ ;  /* 0x80000005ff057210 */ /* 0x000fca0007f3e0ff */
[----:B------:R-:W-:Y:S01]  /*09f0*/  IMAD.X R6, RZ, RZ, -0x1, P1 ;  /* 0xffffffffff067424 */ /* 0x000fe200008e06ff */
[----:B0-----:R-:W-:-:S04]  /*0a00*/  LEA R2, P0, R7, UR4, 0x2 ;  /* 0x0000000407027c11 */ /* 0x001fc8000f8010ff */
[----:B------:R-:W-:-:S09]  /*0a10*/  LEA.HI.X R7, R7, UR5, R4, 0x2, P0 ;  /* 0x0000000507077c11 */ /* 0x000fd200080f1404 */
.L_x_24:
[----:B------:R-:W-:-:S06]  /*0a20*/  IMAD.MOV.U32 R3, RZ, RZ, R7 ;  /* 0x000000ffff037224 */ /* 0x000fcc00078e0007 */
[----:B------:R0:W2:Y:S01]  /*0a30*/  LDG.E R3, desc[UR36][R2.64] ;  /* 0x0000002402037981 */ /* 0x0000a2000c1e1900 */
[----:B------:R-:W-:-:S05]  /*0a40*/  IADD3 R5, P0, PT, R5, 0x1, RZ ;  /* 0x0000000105057810 */ /* 0x000fca0007f1e0ff */
[----:B------:R-:W-:Y:S01]  /*0a50*/  IMAD.X R6, RZ, RZ, R6, P0 ;  /* 0x000000ffff067224 */ /* 0x000fe200000e0606 */
[----:B------:R-:W-:Y:S02]  /*0a60*/  ISETP.NE.U32.AND P0, PT, R5, RZ, PT ;  /* 0x000000ff0500720c */ /* 0x000fe40003f05070 */
[----:B0-----:R-:W-:Y:S02]  /*0a70*/  IADD3 R2, P1, PT, R2, 0x10000, RZ ;  /* 0x0001000002027810 */ /* 0x001fe40007f3e0ff */
[----:B------:R-:W-:-:S03]  /*0a80*/  ISETP.NE.AND.EX P0, PT, R6, RZ, PT, P0 ;  /* 0x000000ff0600720c */ /* 0x000fc60003f05300 */
[----:B------:R-:W-:Y:S02]  /*0a90*/  IMAD.X R7, RZ, RZ, R7, P1 ;  /* 0x000000ffff077224 */ /* 0x000fe400008e0607 */
[----:B--2---:R-:W-:-:S08]  /*0aa0*/  IMAD.IADD R0, R3, 0x1, R0 ;  /* 0x0000000103007824 */ /* 0x004fd000078e0200 */
[----:B------:R-:W-:Y:S05]  /*0ab0*/  @P0 BRA `(.L_x_24) ;  /* 0xfffffffc00d80947 */ /* 0x000fea000383ffff */
.L_x_18:
[----:B------:R-:W-:Y:S05]  /*0ac0*/  BSYNC.RECONVERGENT B0 ;  /* 0x0000000000007941 */ /* 0x000fea0003800200 */
.L_x_17:
[----:B------:R-:W0:Y:S02]  /*0ad0*/  LDCU.64 UR4, c[0x0][0x388] ;  /* 0x00007100ff0477ac */ /* 0x000e240008000a00 */
[----:B0-----:R-:W-:-:S04]  /*0ae0*/  LEA R2, P0, R17, UR4, 0x2 ;  /* 0x0000000411027c11 */ /* 0x001fc8000f8010ff */
[----:B------:R-:W-:-:S05]  /*0af0*/  LEA.HI.X R3, R17, UR5, R16, 0x2, P0 ;  /* 0x0000000511037c11 */ /* 0x000fca00080f1410 */
[----:B------:R-:W-:Y:S01]  /*0b00*/  STG.E desc[UR36][R2.64], R0 ;  /* 0x0000000002007986 */ /* 0x000fe2000c101924 */
[----:B------:R-:W-:Y:S05]  /*0b10*/  EXIT ;  /* 0x000000000000794d */ /* 0x000fea0003800000 */
.L_x_14:
[----:B------:R-:W-:-:S04]  /*0b20*/  ISETP.NE.U32.AND P0, PT, R17, RZ, PT ;  /* 0x000000ff1100720c */ /* 0x000fc80003f05070 */
[----:B------:R-:W-:-:S13]  /*0b30*/  ISETP.NE.AND.EX P0, PT, R16, RZ, PT, P0 ;  /* 0x000000ff1000720c */ /* 0x000fda0003f05300 */
[----:B------:R-:W-:Y:S05]  /*0b40*/  @P0 EXIT ;  /* 0x000000000000094d */ /* 0x000fea0003800000 */
[----:B------:R-:W0:Y:S02]  /*0b50*/  LDC.64 R2, c[0x0][0x380] ;  /* 0x0000e000ff027b82 */ /* 0x000e240000000a00 */
[----:B0-----:R-:W2:Y:S01]  /*0b60*/  LDG.E R2, desc[UR36][R2.64] ;  /* 0x0000002402027981 */ /* 0x001ea2000c1e1900 */
[----:B------:R-:W-:Y:S01]  /*0b70*/  IMAD.MOV.U32 R4, RZ, RZ, RZ ;  /* 0x000000ffff047224 */ /* 0x000fe200078e00ff */
[----:B--2---:R-:W-:-:S13]  /*0b80*/  ISETP.GE.AND P0, PT, R2, 0x1, PT ;  /* 0x000000010200780c */ /* 0x004fda0003f06270 */
[----:B------:R-:W-:Y:S05]  /*0b90*/  @!P0 BRA `(.L_x_25) ;  /* 0x0000000400888947 */ /* 0x000fea0003800000 */
[C---:B------:R-:W-:Y:S02]  /*0ba0*/  ISETP.GE.AND P0, PT, R2.reuse, 0x10, PT ;  /* 0x000000100200780c */ /* 0x040fe40003f06270 */
[----:B------:R-:W-:Y:S02]  /*0bb0*/  CS2R R4, SRZ ;  /* 0x0000000000047805 */ /* 0x000fe4000001ff00 */
[----:B------:R-:W-:Y:S01]  /*0bc0*/  VIMNMX R0, PT, PT, R2, 0x4000, PT ;  /* 0x0000400002007848 */ /* 0x000fe20003fe0100 */
[----:B------:R-:W-:-:S03]  /*0bd0*/  IMAD.MOV.U32 R6, RZ, RZ, RZ ;  /* 0x000000ffff067224 */ /* 0x000fc600078e00ff */
[----:B------:R-:W-:-:S05]  /*0be0*/  LOP3.LUT P1, RZ, R0, 0xf, RZ, 0xc0, !PT ;  /* 0x0000000f00ff7812 */ /* 0x000fca000782c0ff */
[----:B------:R-:W-:Y:S08]  /*0bf0*/  @!P0 BRA `(.L_x_26) ;  /* 0x0000000000a08947 */ /* 0x000ff00003800000 */
        /* <DEDUP_REMOVED lines=9> */
.L_x_27:
        /* <DEDUP_REMOVED lines=31> */
.L_x_26:
[----:B------:R-:W-:Y:S05]  /*0e80*/  @!P1 BRA `(.L_x_25) ;  /* 0x0000000000cc9947 */ /* 0x000fea0003800000 */
[C---:B------:R-:W-:Y:S02]  /*0e90*/  LOP3.LUT P0, RZ, R0.reuse, 0x8, RZ, 0xc0, !PT ;  /* 0x0000000800ff7812 */ /* 0x040fe4000780c0ff */
[----:B------:R-:W-:-:S11]  /*0ea0*/  LOP3.LUT P1, RZ, R0, 0x7, RZ, 0xc0, !PT ;  /* 0x0000000700ff7812 */ /* 0x000fd6000782c0ff */
[----:B------:R-:W-:Y:S05]  /*0eb0*/  @!P0 BRA `(.L_x_28) ;  /* 0x0000000000448947 */ /* 0x000fea0003800000 */
        /* <DEDUP_REMOVED lines=17> */
.L_x_28:
        /* <DEDUP_REMOVED lines=10> */
[----:B------:R-:W3:Y:S01]  /*1070*/  LDG.E R10, desc[UR36][R2.64+0xc] ;  /* 0x00000c24020a7981 */ /* 0x000ee2000c1e1900 */
[----:B------:R-:W-:-:S05]  /*1080*/  IADD3 R5, P0, PT, R5, 0x4, RZ ;  /* 0x0000000405057810 */ /* 0x000fca0007f1e0ff */
[----:B------:R-:W-:Y:S01]  /*1090*/  IMAD.X R6, RZ, RZ, R6, P0 ;  /* 0x000000ffff067224 */ /* 0x000fe200000e0606 */
[----:B--2---:R-:W-:-:S04]  /*10a0*/  IADD3 R4, PT, PT, R8, R7, R4 ;  /* 0x0000000708047210 */ /* 0x004fc80007ffe004 */
[----:B---3--:R-:W-:-:S07]  /*10b0*/  IADD3 R4, PT, PT, R10, R9, R4 ;  /* 0x000000090a047210 */ /* 0x008fce0007ffe004 */
.L_x_29:
[----:B------:R-:W-:Y:S05]  /*10c0*/  @!P1 BRA `(.L_x_25) ;  /* 0x00000000003c9947 */ /* 0x000fea0003800000 */
[----:B------:R-:W0:Y:S01]  /*10d0*/  LDC.64 R2, c[0x0][0x388] ;  /* 0x0000e200ff027b82 */ /* 0x000e220000000a00 */
[----:B------:R-:W-:Y:S01]  /*10e0*/  LOP3.LUT R0, R0, 0x3, RZ, 0xc0, !PT ;  /* 0x0000000300007812 */ /* 0x000fe200078ec0ff */
[----:B------:R-:W-:Y:S01]  /*10f0*/  IMAD.MOV.U32 R7, RZ, RZ, RZ ;  /* 0x000000ffff077224 */ /* 0x000fe200078e00ff */
[----:B0-----:R-:W-:-:S04]  /*1100*/  LEA R2, P0, R5, R2, 0x2 ;  /* 0x0000000205027211 */ /* 0x001fc800078010ff */
[----:B------:R-:W-:-:S09]  /*1110*/  LEA.HI.X R5, R5, R3, R6, 0x2, P0 ;  /* 0x0000000305057211 */ /* 0x000fd200000f1406 */
.L_x_30:
        /* <DEDUP_REMOVED lines=10> */
.L_x_25:
[----:B------:R-:W0:Y:S02]  /*11c0*/  LDC.64 R2, c[0x0][0x390] ;  /* 0x0000e400ff027b82 */ /* 0x000e240000000a00 */
[----:B0-----:R-:W-:Y:S01]  /*11d0*/  STG.E desc[UR36][R2.64], R4 ;  /* 0x0000000402007986 */ /* 0x001fe2000c101924 */
[----:B------:R-:W-:Y:S05]  /*11e0*/  EXIT ;  /* 0x000000000000794d */ /* 0x000fea0003800000 */
.L_x_31:
        /* <DEDUP_REMOVED lines=9> */
.L_x_37:


//--------------------- .text.multiplyBy2         --------------------------
	.section	.text.multiplyBy2,"ax",@progbits
	.align	128
        .global         multiplyBy2
        .type           multiplyBy2,@function
        .size           multiplyBy2,(.L_x_38 - multiplyBy2)
        .other          multiplyBy2,@"STO_CUDA_ENTRY STV_DEFAULT"
multiplyBy2:
.text.multiplyBy2:
[----:B------:R-:W-:Y:S08]  /*0000*/  LDC R1, c[0x0][0x37c] ;  /* 0x0000df00ff017b82 */ /* 0x000ff00000000800 */
[----:B------:R-:W0:Y:S01]  /*0010*/  LDC.64 R2, c[0x0][0x380] ;  /* 0x0000e000ff027b82 */ /* 0x000e220000000a00 */
[----:B------:R-:W0:Y:S02]  /*0020*/  LDCU.64 UR4, c[0x0][0x358] ;  /* 0x00006b00ff0477ac */ /* 0x000e240008000a00 */
[----:B0-----:R-:W2:Y:S05]  /*0030*/  LDG.E R2, desc[UR4][R2.64] ;  /* 0x0000000402027981 */ /* 0x001eaa000c1e1900 */
[----:B------:R-:W0:Y:S01]  /*0040*/  S2UR UR6, SR_CTAID.X ;  /* 0x00000000000679c3 */ /* 0x000e220000002500 */
[----:B------:R-:W0:Y:S07]  /*0050*/  S2R R7, SR_TID.X ;  /* 0x0000000000077919 */ /* 0x000e2e0000002100 */
[----:B------:R-:W0:Y:S02]  /*0060*/  LDC R0, c[0x0][0x360] ;  /* 0x0000d800ff007b82 */ /* 0x000e240000000800 */
[----:B0-----:R-:W-:-:S05]  /*0070*/  IMAD R7, R0, UR6, R7 ;  /* 0x0000000600077c24 */ /* 0x001fca000f8e0207 */
[----:B--2---:R-:W-:-:S13]  /*0080*/  ISETP.GE.AND P0, PT, R7, R2, PT ;  /* 0x000000020700720c */ /* 0x004fda0003f06270 */
[----:B------:R-:W-:Y:S05]  /*0090*/  @P0 EXIT ;  /* 0x000000000000094d */ /* 0x000fea0003800000 */
[----:B------:R-:W0:Y:S08]  /*00a0*/  LDC.64 R2, c[0x0][0x388] ;  /* 0x0000e200ff027b82 */ /* 0x000e300000000a00 */
[----:B------:R-:W1:Y:S01]  /*00b0*/  LDC.64 R4, c[0x0][0x390] ;  /* 0x0000e400ff047b82 */ /* 0x000e620000000a00 */
[----:B0-----:R-:W-:-:S06]  /*00c0*/  IMAD.WIDE R2, R7, 0x4, R2 ;  /* 0x0000000407027825 */ /* 0x001fcc00078e0202 */
[----:B------:R-:W2:Y:S01]  /*00d0*/  LDG.E R2, desc[UR4][R2.64] ;  /* 0x0000000402027981 */ /* 0x000ea2000c1e1900 */
[----:B-1----:R-:W-:Y:S01]  /*00e0*/  IMAD.WIDE R4, R7, 0x4, R4 ;  /* 0x0000000407047825 */ /* 0x002fe200078e0204 */
[----:B--2---:R-:W-:-:S05]  /*00f0*/  SHF.L.U32 R7, R2, 0x1, RZ ;  /* 0x0000000102077819 */ /* 0x004fca00000006ff */
[----:B------:R-:W-:Y:S01]  /*0100*/  STG.E desc[UR4][R4.64], R7 ;  /* 0x0000000704007986 */ /* 0x000fe2000c101904 */
[----:B------:R-:W-:Y:S05]  /*0110*/  EXIT ;  /* 0x000000000000794d */ /* 0x000fea0003800000 */
.L_x_32:
        /* <DEDUP_REMOVED lines=14> */
.L_x_38:


//--------------------- .nv.global.init           --------------------------
	.section	.nv.global.init,"aw",@progbits
.nv.global.init:
	.type		$str$1,@object
	.size		$str$1,($str - $str$1)
$str$1:
        /*0000*/ 	.byte	0x2f, 0x74, 0x6d, 0x70, 0x2f, 0x73, 0x61, 0x73, 0x73, 0x5f, 0x63, 0x75, 0x5f, 0x6f, 0x64, 0x6c
        /*0010*/ 	.byte	0x34, 0x34, 0x6e, 0x63, 0x70, 0x2f, 0x6b, 0x2e, 0x63, 0x75, 0x00
	.type		$str,@object
	.size		$str,($str$3 - $str)
$str:
        /*001b*/ 	.byte	0x6a, 0x75, 0x6d, 0x70, 0x20, 0x3d, 0x3d, 0x20, 0x62, 0x6c, 0x6f, 0x63, 0x6b, 0x44, 0x69, 0x6d
        /*002b*/ 	.byte	0x2e, 0x78, 0x20, 0x2a, 0x20, 0x67, 0x72, 0x69, 0x64, 0x44, 0x69, 0x6d, 0x2e, 0x78, 0x00
	.type		$str$3,@object
	.size		$str$3,($str$2 - $str$3)
$str$3:
        /*003a*/ 	.byte	0x43, 0x55, 0x44, 0x41, 0x20, 0x4b, 0x45, 0x52, 0x4e, 0x45, 0x4c, 0x20, 0x4d, 0x55, 0x4c, 0x20
        /*004a*/ 	.byte	0x25, 0x6c, 0x64, 0x20, 0x2a, 0x20, 0x25, 0x6c, 0x64, 0x20, 0x3d, 0x20, 0x25, 0x6c, 0x64, 0x20
        /*005a*/ 	.byte	0x0a, 0x00
	.type		$str$2,@object
	.size		$str$2,(__unnamed_1 - $str$2)
$str$2:
        /*005c*/ 	.byte	0x43, 0x55, 0x44, 0x41, 0x20, 0x4b, 0x45, 0x52, 0x4e, 0x45, 0x4c, 0x20, 0x41, 0x44, 0x44, 0x20
        /*006c*/ 	.byte	0x25, 0x6c, 0x64, 0x20, 0x2b, 0x20, 0x25, 0x6c, 0x64, 0x20, 0x3d, 0x20, 0x25, 0x6c, 0x64, 0x20
        /*007c*/ 	.byte	0x0a, 0x00
	.type		__unnamed_1,@object
	.size		__unnamed_1,($str$4 - __unnamed_1)
__unnamed_1:
        /*007e*/ 	.byte	0x76, 0x6f, 0x69, 0x64, 0x20, 0x73, 0x75, 0x6d, 0x28, 0x69, 0x6e, 0x74, 0x20, 0x2a, 0x2c, 0x20
        /*008e*/ 	.byte	0x69, 0x6e, 0x74, 0x20, 0x2a, 0x2c, 0x20, 0x69, 0x6e, 0x74, 0x20, 0x2a, 0x2c, 0x20, 0x69, 0x6e
        /*009e*/ 	.byte	0x74, 0x20, 0x2a, 0x2c, 0x20, 0x69, 0x6e, 0x74, 0x20, 0x2a, 0x29, 0x00
	.type		$str$4,@object
	.size		$str$4,($str$5 - $str$4)
$str$4:
        /*00aa*/ 	.byte	0x49, 0x6e, 0x20, 0x41, 0x72, 0x72, 0x61, 0x79, 0x54, 0x65, 0x73, 0x74, 0x20, 0x6e, 0x3d, 0x25
        /*00ba*/ 	.byte	0x64, 0x20, 0x66, 0x61, 0x63, 0x74, 0x6f, 0x72, 0x3d, 0x25, 0x70, 0x20, 0x61, 0x72, 0x72, 0x3d
        /*00ca*/ 	.byte	0x25, 0x70, 0x20, 0x72, 0x65, 0x73, 0x75, 0x6c, 0x74, 0x3d, 0x25, 0x70, 0x20, 0x0a, 0x00
	.type		$str$5,@object
	.size		$str$5,(.L_6 - $str$5)
$str$5:
        /*00d9*/ 	.byte	0x41, 0x72, 0x72, 0x61, 0x79, 0x54, 0x65, 0x73, 0x74, 0x20, 0x20, 0x5b, 0x25, 0x6c, 0x64, 0x5d
        /*00e9*/ 	.byte	0x20, 0x2a, 0x20, 0x5b, 0x25, 0x6c, 0x64, 0x20, 0x25, 0x6c, 0x64, 0x20, 0x25, 0x6c, 0x64, 0x5d
        /*00f9*/ 	.byte	0x20, 0x3d, 0x20, 0x5b, 0x25, 0x6c, 0x64, 0x20, 0x25, 0x6c, 0x64, 0x20, 0x25, 0x6c, 0x64, 0x5d
        /*0109*/ 	.byte	0x20, 0x0a, 0x00
.L_6:


//--------------------- .nv.shared.reserved.0     --------------------------
	.section	.nv.shared.reserved.0,"aw",@nobits
	.weak		__nv_reservedSMEM_offset_0_alias
	.size		__nv_reservedSMEM_offset_0_alias, 0, 64
	.other		__nv_reservedSMEM_offset_0_alias,@"STO_CUDA_RESERVED_SHARED STV_DEFAULT"
__nv_reservedSMEM_offset_0_alias:
	.zero		0
	.zero		64


//--------------------- .nv.constant0.arrayTest   --------------------------
	.section	.nv.constant0.arrayTest,"a",@progbits
	.sectionflags	@""
	.align	4
.nv.constant0.arrayTest:
	.zero		928


//--------------------- .nv.constant0.mul         --------------------------
	.section	.nv.constant0.mul,"a",@progbits
	.sectionflags	@""
	.align	4
.nv.constant0.mul:
	.zero		928


//--------------------- .nv.constant0.add         --------------------------
	.section	.nv.constant0.add,"a",@progbits
	.sectionflags	@""
	.align	4
.nv.constant0.add:
	.zero		928


//--------------------- .nv.constant0.sum1        --------------------------
	.section	.nv.constant0.sum1,"a",@progbits
	.sectionflags	@""
	.align	4
.nv.constant0.sum1:
	.zero		920


//--------------------- .nv.constant0.sum         --------------------------
	.section	.nv.constant0.sum,"a",@progbits
	.sectionflags	@""
	.align	4
.nv.constant0.sum:
	.zero		936


//--------------------- .nv.constant0.multiplyBy2 --------------------------
	.section	.nv.constant0.multiplyBy2,"a",@progbits
	.sectionflags	@""
	.align	4
.nv.constant0.multiplyBy2:
	.zero		920


//--------------------- SYMBOLS --------------------------

	.type		.nv.reservedSmem.offset0,@object
	.size		.nv.reservedSmem.offset0,0x4
	.type		vprintf,@function
	.type		__assertfail,@function
